//
// Generated by NVIDIA NVVM Compiler
//
// Compiler Build ID: CL-36424714
// Cuda compilation tools, release 13.0, V13.0.88
// Based on NVVM 20.0.0
//

.version 9.0
.target sm_100
.address_size 64

	// .globl	_Z12index_shapesPiiS_S_S_S_
// _ZZ12flush_bufferPiRiS_S_E15global_base_idx has been demoted
// _ZZ18flush_buffer_finalPiiS_S_E15global_base_idx has been demoted
// _ZZ12index_shapesPiiS_S_S_S_E6s_ones has been demoted
// _ZZ12index_shapesPiiS_S_S_S_E6s_twos has been demoted
// _ZZ12index_shapesPiiS_S_S_S_E10s_num_ones has been demoted
// _ZZ12index_shapesPiiS_S_S_S_E10s_num_twos has been demoted
// _ZZ13min_distancesPiS_iiiP9MinResultE10s_two_idxs has been demoted
// _ZZ13min_distancesPiS_iiiP9MinResultE5s_x2s has been demoted
// _ZZ13min_distancesPiS_iiiP9MinResultE5s_y2s has been demoted
// _ZZ13min_distancesPiS_iiiP9MinResultE13s_min_results has been demoted

.visible .entry _Z12index_shapesPiiS_S_S_S_(
	.param .u64 .ptr .align 1 _Z12index_shapesPiiS_S_S_S__param_0,
	.param .u32 _Z12index_shapesPiiS_S_S_S__param_1,
	.param .u64 .ptr .align 1 _Z12index_shapesPiiS_S_S_S__param_2,
	.param .u64 .ptr .align 1 _Z12index_shapesPiiS_S_S_S__param_3,
	.param .u64 .ptr .align 1 _Z12index_shapesPiiS_S_S_S__param_4,
	.param .u64 .ptr .align 1 _Z12index_shapesPiiS_S_S_S__param_5
)
{
	.reg .pred 	%p<31>;
	.reg .b32 	%r<99>;
	.reg .b64 	%rd<21>;
	// demoted variable
	.shared .align 4 .u32 _ZZ12flush_bufferPiRiS_S_E15global_base_idx;
	// demoted variable
	.shared .align 4 .u32 _ZZ18flush_buffer_finalPiiS_S_E15global_base_idx;
	// demoted variable
	.shared .align 4 .b8 _ZZ12index_shapesPiiS_S_S_S_E6s_ones[8192];
	// demoted variable
	.shared .align 4 .b8 _ZZ12index_shapesPiiS_S_S_S_E6s_twos[8192];
	// demoted variable
	.shared .align 4 .u32 _ZZ12index_shapesPiiS_S_S_S_E10s_num_ones;
	// demoted variable
	.shared .align 4 .u32 _ZZ12index_shapesPiiS_S_S_S_E10s_num_twos;
	ld.param.u64 	%rd6, [_Z12index_shapesPiiS_S_S_S__param_0];
	ld.param.u32 	%r38, [_Z12index_shapesPiiS_S_S_S__param_1];
	ld.param.u64 	%rd7, [_Z12index_shapesPiiS_S_S_S__param_2];
	ld.param.u64 	%rd8, [_Z12index_shapesPiiS_S_S_S__param_3];
	ld.param.u64 	%rd9, [_Z12index_shapesPiiS_S_S_S__param_4];
	ld.param.u64 	%rd10, [_Z12index_shapesPiiS_S_S_S__param_5];
	cvta.to.global.u64 	%rd1, %rd9;
	cvta.to.global.u64 	%rd2, %rd10;
	cvta.to.global.u64 	%rd3, %rd7;
	cvta.to.global.u64 	%rd4, %rd8;
	mov.u32 	%r98, %tid.x;
	setp.ne.s32 	%p1, %r98, 0;
	@%p1 bra 	$L__BB0_2;
	mov.b32 	%r39, 0;
	st.shared.u32 	[_ZZ12index_shapesPiiS_S_S_S_E10s_num_ones], %r39;
	st.shared.u32 	[_ZZ12index_shapesPiiS_S_S_S_E10s_num_twos], %r39;
$L__BB0_2:
	bar.sync 	0;
	mov.u32 	%r40, %ctaid.x;
	mov.u32 	%r2, %ntid.x;
	mul.lo.s32 	%r90, %r40, %r2;
	setp.ge.s32 	%p2, %r90, %r38;
	@%p2 bra 	$L__BB0_38;
	mov.u32 	%r41, %nctaid.x;
	mul.lo.s32 	%r4, %r41, %r2;
	shl.b32 	%r42, %r98, 2;
	mov.u32 	%r43, _ZZ12index_shapesPiiS_S_S_S_E6s_ones;
	add.s32 	%r5, %r43, %r42;
	shl.b32 	%r6, %r2, 2;
	cvta.to.global.u64 	%rd5, %rd6;
$L__BB0_4:
	add.s32 	%r8, %r90, %r98;
	setp.ge.s32 	%p3, %r8, %r38;
	mov.b32 	%r44, -1;
	mov.u32 	%r91, %r44;
	mov.u32 	%r92, %r44;
	@%p3 bra 	$L__BB0_11;
	mul.wide.s32 	%rd11, %r8, 4;
	add.s64 	%rd12, %rd5, %rd11;
	ld.global.u32 	%r46, [%rd12];
	setp.eq.s32 	%p4, %r46, 2;
	@%p4 bra 	$L__BB0_9;
	setp.ne.s32 	%p5, %r46, 1;
	mov.u32 	%r91, %r44;
	mov.u32 	%r92, %r44;
	@%p5 bra 	$L__BB0_11;
	atom.shared.add.u32 	%r91, [_ZZ12index_shapesPiiS_S_S_S_E10s_num_ones], 1;
	setp.gt.s32 	%p7, %r91, 2047;
	mov.u32 	%r92, %r44;
	@%p7 bra 	$L__BB0_11;
	shl.b32 	%r54, %r91, 2;
	add.s32 	%r56, %r43, %r54;
	st.shared.u32 	[%r56], %r8;
	mov.u32 	%r92, %r44;
	bra.uni 	$L__BB0_11;
$L__BB0_9:
	atom.shared.add.u32 	%r92, [_ZZ12index_shapesPiiS_S_S_S_E10s_num_twos], 1;
	setp.gt.s32 	%p6, %r92, 2047;
	mov.u32 	%r91, %r44;
	@%p6 bra 	$L__BB0_11;
	shl.b32 	%r49, %r92, 2;
	mov.u32 	%r50, _ZZ12index_shapesPiiS_S_S_S_E6s_twos;
	add.s32 	%r51, %r50, %r49;
	st.shared.u32 	[%r51], %r8;
	mov.u32 	%r91, %r44;
$L__BB0_11:
	bar.sync 	0;
	ld.shared.u32 	%r13, [_ZZ12index_shapesPiiS_S_S_S_E10s_num_ones];
	setp.lt.s32 	%p8, %r13, 2048;
	ld.shared.u32 	%r14, [_ZZ12index_shapesPiiS_S_S_S_E10s_num_twos];
	@%p8 bra 	$L__BB0_22;
	setp.ne.s32 	%p9, %r98, 0;
	@%p9 bra 	$L__BB0_14;
	atom.global.add.u32 	%r57, [%rd4], 2048;
	st.shared.u32 	[_ZZ12flush_bufferPiRiS_S_E15global_base_idx], %r57;
$L__BB0_14:
	bar.sync 	0;
	setp.le.s32 	%p10, %r13, %r98;
	@%p10 bra 	$L__BB0_17;
	ld.shared.u32 	%r58, [_ZZ12flush_bufferPiRiS_S_E15global_base_idx];
	add.s32 	%r94, %r98, %r58;
	mov.u32 	%r93, %r5;
	mov.u32 	%r95, %r98;
$L__BB0_16:
	mul.wide.s32 	%rd13, %r94, 4;
	add.s64 	%rd14, %rd3, %rd13;
	ld.shared.u32 	%r59, [%r93];
	st.global.u32 	[%rd14], %r59;
	add.s32 	%r95, %r95, %r2;
	add.s32 	%r94, %r94, %r2;
	add.s32 	%r93, %r93, %r6;
	setp.lt.u32 	%p11, %r95, 2048;
	@%p11 bra 	$L__BB0_16;
$L__BB0_17:
	setp.ne.s32 	%p12, %r98, 0;
	bar.sync 	0;
	@%p12 bra 	$L__BB0_21;
	ld.shared.u32 	%r22, [_ZZ12index_shapesPiiS_S_S_S_E10s_num_ones];
	setp.lt.s32 	%p13, %r22, 2049;
	@%p13 bra 	$L__BB0_20;
	add.s32 	%r61, %r22, -2048;
	st.shared.u32 	[_ZZ12index_shapesPiiS_S_S_S_E10s_num_ones], %r61;
	bra.uni 	$L__BB0_21;
$L__BB0_20:
	mov.b32 	%r60, 0;
	st.shared.u32 	[_ZZ12index_shapesPiiS_S_S_S_E10s_num_ones], %r60;
$L__BB0_21:
	bar.sync 	0;
$L__BB0_22:
	setp.lt.s32 	%p14, %r14, 2048;
	@%p14 bra 	$L__BB0_33;
	setp.ne.s32 	%p15, %r98, 0;
	ld.shared.u32 	%r23, [_ZZ12index_shapesPiiS_S_S_S_E10s_num_twos];
	min.s32 	%r24, %r23, 2048;
	@%p15 bra 	$L__BB0_25;
	atom.global.add.u32 	%r62, [%rd2], %r24;
	st.shared.u32 	[_ZZ12flush_bufferPiRiS_S_E15global_base_idx], %r62;
$L__BB0_25:
	bar.sync 	0;
	setp.le.s32 	%p16, %r23, %r98;
	@%p16 bra 	$L__BB0_28;
	ld.shared.u32 	%r25, [_ZZ12flush_bufferPiRiS_S_E15global_base_idx];
	mov.u32 	%r96, %r98;
$L__BB0_27:
	shl.b32 	%r63, %r96, 2;
	mov.u32 	%r64, _ZZ12index_shapesPiiS_S_S_S_E6s_twos;
	add.s32 	%r65, %r64, %r63;
	ld.shared.u32 	%r66, [%r65];
	add.s32 	%r67, %r25, %r96;
	mul.wide.s32 	%rd15, %r67, 4;
	add.s64 	%rd16, %rd1, %rd15;
	st.global.u32 	[%rd16], %r66;
	add.s32 	%r96, %r96, %r2;
	setp.lt.s32 	%p17, %r96, %r24;
	@%p17 bra 	$L__BB0_27;
$L__BB0_28:
	setp.ne.s32 	%p18, %r98, 0;
	bar.sync 	0;
	@%p18 bra 	$L__BB0_32;
	ld.shared.u32 	%r28, [_ZZ12index_shapesPiiS_S_S_S_E10s_num_twos];
	setp.lt.s32 	%p19, %r28, 2049;
	@%p19 bra 	$L__BB0_31;
	add.s32 	%r69, %r28, -2048;
	st.shared.u32 	[_ZZ12index_shapesPiiS_S_S_S_E10s_num_twos], %r69;
	bra.uni 	$L__BB0_32;
$L__BB0_31:
	mov.b32 	%r68, 0;
	st.shared.u32 	[_ZZ12index_shapesPiiS_S_S_S_E10s_num_twos], %r68;
$L__BB0_32:
	bar.sync 	0;
$L__BB0_33:
	min.s32 	%r70, %r91, %r13;
	setp.lt.s32 	%p20, %r70, 2048;
	@%p20 bra 	$L__BB0_35;
	shl.b32 	%r71, %r91, 2;
	add.s32 	%r73, %r43, %r71;
	st.shared.u32 	[%r73+-8192], %r8;
$L__BB0_35:
	min.s32 	%r74, %r92, %r14;
	setp.lt.s32 	%p21, %r74, 2048;
	@%p21 bra 	$L__BB0_37;
	shl.b32 	%r75, %r92, 2;
	mov.u32 	%r76, _ZZ12index_shapesPiiS_S_S_S_E6s_twos;
	add.s32 	%r77, %r76, %r75;
	st.shared.u32 	[%r77+-8192], %r8;
$L__BB0_37:
	bar.sync 	0;
	add.s32 	%r90, %r90, %r4;
	setp.lt.s32 	%p22, %r90, %r38;
	@%p22 bra 	$L__BB0_4;
$L__BB0_38:
	ld.shared.u32 	%r30, [_ZZ12index_shapesPiiS_S_S_S_E10s_num_ones];
	setp.lt.s32 	%p23, %r30, 1;
	@%p23 bra 	$L__BB0_44;
	setp.ne.s32 	%p24, %r98, 0;
	@%p24 bra 	$L__BB0_41;
	atom.global.add.u32 	%r78, [%rd4], %r30;
	st.shared.u32 	[_ZZ18flush_buffer_finalPiiS_S_E15global_base_idx], %r78;
$L__BB0_41:
	bar.sync 	0;
	setp.ge.s32 	%p25, %r98, %r30;
	@%p25 bra 	$L__BB0_44;
	ld.shared.u32 	%r31, [_ZZ18flush_buffer_finalPiiS_S_E15global_base_idx];
	mov.u32 	%r80, _ZZ12index_shapesPiiS_S_S_S_E6s_ones;
	mov.u32 	%r97, %r98;
$L__BB0_43:
	shl.b32 	%r79, %r97, 2;
	add.s32 	%r81, %r80, %r79;
	ld.shared.u32 	%r82, [%r81];
	add.s32 	%r83, %r31, %r97;
	mul.wide.s32 	%rd17, %r83, 4;
	add.s64 	%rd18, %rd3, %rd17;
	st.global.u32 	[%rd18], %r82;
	add.s32 	%r97, %r97, %r2;
	setp.lt.s32 	%p26, %r97, %r30;
	@%p26 bra 	$L__BB0_43;
$L__BB0_44:
	ld.shared.u32 	%r34, [_ZZ12index_shapesPiiS_S_S_S_E10s_num_twos];
	setp.lt.s32 	%p27, %r34, 1;
	@%p27 bra 	$L__BB0_50;
	setp.ne.s32 	%p28, %r98, 0;
	@%p28 bra 	$L__BB0_47;
	atom.global.add.u32 	%r84, [%rd2], %r34;
	st.shared.u32 	[_ZZ18flush_buffer_finalPiiS_S_E15global_base_idx], %r84;
$L__BB0_47:
	bar.sync 	0;
	setp.ge.s32 	%p29, %r98, %r34;
	@%p29 bra 	$L__BB0_50;
	ld.shared.u32 	%r35, [_ZZ18flush_buffer_finalPiiS_S_E15global_base_idx];
	mov.u32 	%r86, _ZZ12index_shapesPiiS_S_S_S_E6s_twos;
$L__BB0_49:
	shl.b32 	%r85, %r98, 2;
	add.s32 	%r87, %r86, %r85;
	ld.shared.u32 	%r88, [%r87];
	add.s32 	%r89, %r35, %r98;
	mul.wide.s32 	%rd19, %r89, 4;
	add.s64 	%rd20, %rd1, %rd19;
	st.global.u32 	[%rd20], %r88;
	add.s32 	%r98, %r98, %r2;
	setp.lt.s32 	%p30, %r98, %r34;
	@%p30 bra 	$L__BB0_49;
$L__BB0_50:
	ret;

}
	// .globl	_Z13min_distancesPiS_iiiP9MinResult
.visible .entry _Z13min_distancesPiS_iiiP9MinResult(
	.param .u64 .ptr .align 1 _Z13min_distancesPiS_iiiP9MinResult_param_0,
	.param .u64 .ptr .align 1 _Z13min_distancesPiS_iiiP9MinResult_param_1,
	.param .u32 _Z13min_distancesPiS_iiiP9MinResult_param_2,
	.param .u32 _Z13min_distancesPiS_iiiP9MinResult_param_3,
	.param .u32 _Z13min_distancesPiS_iiiP9MinResult_param_4,
	.param .u64 .ptr .align 1 _Z13min_distancesPiS_iiiP9MinResult_param_5
)
{
	.reg .pred 	%p<56>;
	.reg .b32 	%r<169>;
	.reg .b64 	%rd<13>;
	// demoted variable
	.shared .align 4 .b8 _ZZ13min_distancesPiS_iiiP9MinResultE10s_two_idxs[2048];
	// demoted variable
	.shared .align 4 .b8 _ZZ13min_distancesPiS_iiiP9MinResultE5s_x2s[2048];
	// demoted variable
	.shared .align 4 .b8 _ZZ13min_distancesPiS_iiiP9MinResultE5s_y2s[2048];
	// demoted variable
	.shared .align 4 .b8 _ZZ13min_distancesPiS_iiiP9MinResultE13s_min_results[384];
	ld.param.u64 	%rd2, [_Z13min_distancesPiS_iiiP9MinResult_param_0];
	ld.param.u64 	%rd3, [_Z13min_distancesPiS_iiiP9MinResult_param_1];
	ld.param.u32 	%r55, [_Z13min_distancesPiS_iiiP9MinResult_param_2];
	ld.param.u32 	%r56, [_Z13min_distancesPiS_iiiP9MinResult_param_3];
	ld.param.u32 	%r57, [_Z13min_distancesPiS_iiiP9MinResult_param_4];
	ld.param.u64 	%rd4, [_Z13min_distancesPiS_iiiP9MinResult_param_5];
	mov.u32 	%r1, %tid.x;
	mov.u32 	%r2, %ntid.x;
	mov.u32 	%r3, %ctaid.x;
	mad.lo.s32 	%r4, %r2, %r3, %r1;
	setp.ge.s32 	%p1, %r4, %r55;
	@%p1 bra 	$L__BB1_2;
	cvta.to.global.u64 	%rd5, %rd2;
	mul.wide.s32 	%rd6, %r4, 4;
	add.s64 	%rd7, %rd5, %rd6;
	ld.global.u32 	%r149, [%rd7];
	div.s32 	%r151, %r149, %r57;
	mul.lo.s32 	%r59, %r151, %r57;
	sub.s32 	%r150, %r149, %r59;
$L__BB1_2:
	add.s32 	%r62, %r2, %r56;
	add.s32 	%r11, %r62, -1;
	setp.gt.u32 	%p2, %r2, %r11;
	mov.b32 	%r163, 2147483647;
	mov.b32 	%r162, -1;
	@%p2 bra 	$L__BB1_11;
	shl.b32 	%r66, %r1, 2;
	mov.u32 	%r67, _ZZ13min_distancesPiS_iiiP9MinResultE10s_two_idxs;
	add.s32 	%r12, %r67, %r66;
	mov.u32 	%r68, _ZZ13min_distancesPiS_iiiP9MinResultE5s_x2s;
	add.s32 	%r13, %r68, %r66;
	mov.u32 	%r69, _ZZ13min_distancesPiS_iiiP9MinResultE5s_y2s;
	add.s32 	%r14, %r69, %r66;
	div.u32 	%r70, %r11, %r2;
	max.u32 	%r15, %r70, 1;
	neg.s32 	%r16, %r56;
	cvta.to.global.u64 	%rd1, %rd3;
	mov.b32 	%r162, -1;
	mov.b32 	%r163, 2147483647;
	mov.b32 	%r152, 0;
$L__BB1_4:
	mul.lo.s32 	%r20, %r152, %r2;
	add.s32 	%r21, %r20, %r1;
	setp.ge.s32 	%p3, %r21, %r56;
	@%p3 bra 	$L__BB1_6;
	mul.wide.s32 	%rd8, %r21, 4;
	add.s64 	%rd9, %rd1, %rd8;
	ld.global.u32 	%r72, [%rd9];
	st.shared.u32 	[%r12], %r72;
	div.s32 	%r73, %r72, %r57;
	mul.lo.s32 	%r74, %r73, %r57;
	sub.s32 	%r75, %r72, %r74;
	st.shared.u32 	[%r13], %r75;
	st.shared.u32 	[%r14], %r73;
	bra.uni 	$L__BB1_7;
$L__BB1_6:
	mov.b32 	%r71, -1;
	st.shared.u32 	[%r12], %r71;
$L__BB1_7:
	setp.ge.s32 	%p4, %r4, %r55;
	bar.sync 	0;
	setp.eq.s32 	%p5, %r20, %r56;
	or.pred  	%p6, %p4, %p5;
	@%p6 bra 	$L__BB1_10;
	add.s32 	%r158, %r16, %r20;
	mov.b32 	%r159, 1;
	mov.u32 	%r157, _ZZ13min_distancesPiS_iiiP9MinResultE5s_y2s;
	mov.u32 	%r156, _ZZ13min_distancesPiS_iiiP9MinResultE5s_x2s;
	mov.u32 	%r155, _ZZ13min_distancesPiS_iiiP9MinResultE10s_two_idxs;
$L__BB1_9:
	add.s32 	%r80, %r159, -1;
	ld.shared.u32 	%r81, [%r155];
	ld.shared.u32 	%r82, [%r156];
	ld.shared.u32 	%r83, [%r157];
	sub.s32 	%r84, %r82, %r150;
	sub.s32 	%r85, %r83, %r151;
	mul.lo.s32 	%r86, %r84, %r84;
	mad.lo.s32 	%r87, %r85, %r85, %r86;
	setp.lt.s32 	%p7, %r87, %r163;
	selp.b32 	%r162, %r81, %r162, %p7;
	min.s32 	%r163, %r87, %r163;
	setp.lt.u32 	%p8, %r80, 511;
	add.s32 	%r158, %r158, 1;
	setp.ne.s32 	%p9, %r158, 0;
	add.s32 	%r159, %r159, 1;
	add.s32 	%r157, %r157, 4;
	add.s32 	%r156, %r156, 4;
	add.s32 	%r155, %r155, 4;
	and.pred  	%p10, %p8, %p9;
	@%p10 bra 	$L__BB1_9;
$L__BB1_10:
	bar.sync 	0;
	add.s32 	%r152, %r152, 1;
	setp.ne.s32 	%p11, %r152, %r15;
	@%p11 bra 	$L__BB1_4;
$L__BB1_11:
	and.b32  	%r42, %r1, 31;
	shfl.sync.down.b32	%r88|%p12, %r163, 16, 31, -1;
	shfl.sync.down.b32	%r89|%p13, %r149, 16, 31, -1;
	shfl.sync.down.b32	%r90|%p14, %r162, 16, 31, -1;
	setp.lt.s32 	%p15, %r88, %r163;
	selp.b32 	%r91, %r90, %r162, %p15;
	selp.b32 	%r92, %r89, %r149, %p15;
	min.s32 	%r93, %r88, %r163;
	shfl.sync.down.b32	%r94|%p16, %r93, 8, 31, -1;
	shfl.sync.down.b32	%r95|%p17, %r92, 8, 31, -1;
	shfl.sync.down.b32	%r96|%p18, %r91, 8, 31, -1;
	setp.lt.s32 	%p19, %r94, %r93;
	selp.b32 	%r97, %r96, %r91, %p19;
	selp.b32 	%r98, %r95, %r92, %p19;
	min.s32 	%r99, %r94, %r93;
	shfl.sync.down.b32	%r100|%p20, %r99, 4, 31, -1;
	shfl.sync.down.b32	%r101|%p21, %r98, 4, 31, -1;
	shfl.sync.down.b32	%r102|%p22, %r97, 4, 31, -1;
	setp.lt.s32 	%p23, %r100, %r99;
	selp.b32 	%r103, %r102, %r97, %p23;
	selp.b32 	%r104, %r101, %r98, %p23;
	min.s32 	%r105, %r100, %r99;
	shfl.sync.down.b32	%r106|%p24, %r105, 2, 31, -1;
	shfl.sync.down.b32	%r107|%p25, %r104, 2, 31, -1;
	shfl.sync.down.b32	%r108|%p26, %r103, 2, 31, -1;
	setp.lt.s32 	%p27, %r106, %r105;
	selp.b32 	%r109, %r108, %r103, %p27;
	selp.b32 	%r110, %r107, %r104, %p27;
	min.s32 	%r111, %r106, %r105;
	shfl.sync.down.b32	%r112|%p28, %r111, 1, 31, -1;
	shfl.sync.down.b32	%r113|%p29, %r110, 1, 31, -1;
	shfl.sync.down.b32	%r114|%p30, %r109, 1, 31, -1;
	setp.lt.s32 	%p31, %r112, %r111;
	selp.b32 	%r166, %r114, %r109, %p31;
	selp.b32 	%r167, %r113, %r110, %p31;
	min.s32 	%r45, %r112, %r111;
	setp.ne.s32 	%p32, %r42, 0;
	@%p32 bra 	$L__BB1_13;
	shr.u32 	%r115, %r1, 5;
	mov.u32 	%r116, _ZZ13min_distancesPiS_iiiP9MinResultE13s_min_results;
	mad.lo.s32 	%r117, %r115, 12, %r116;
	st.shared.u32 	[%r117], %r45;
	st.shared.u32 	[%r117+4], %r167;
	st.shared.u32 	[%r117+8], %r166;
$L__BB1_13:
	bar.sync 	0;
	setp.gt.u32 	%p33, %r1, 31;
	@%p33 bra 	$L__BB1_18;
	shr.u32 	%r119, %r2, 5;
	setp.ge.u32 	%p34, %r1, %r119;
	mov.b32 	%r168, 2147483647;
	@%p34 bra 	$L__BB1_16;
	mov.u32 	%r120, _ZZ13min_distancesPiS_iiiP9MinResultE13s_min_results;
	mad.lo.s32 	%r121, %r42, 12, %r120;
	ld.shared.u32 	%r168, [%r121];
	ld.shared.u32 	%r167, [%r121+4];
	ld.shared.u32 	%r166, [%r121+8];
$L__BB1_16:
	shfl.sync.down.b32	%r122|%p35, %r168, 16, 31, -1;
	shfl.sync.down.b32	%r123|%p36, %r167, 16, 31, -1;
	shfl.sync.down.b32	%r124|%p37, %r166, 16, 31, -1;
	setp.lt.s32 	%p38, %r122, %r168;
	selp.b32 	%r125, %r124, %r166, %p38;
	selp.b32 	%r126, %r123, %r167, %p38;
	min.s32 	%r127, %r122, %r168;
	shfl.sync.down.b32	%r128|%p39, %r127, 8, 31, -1;
	shfl.sync.down.b32	%r129|%p40, %r126, 8, 31, -1;
	shfl.sync.down.b32	%r130|%p41, %r125, 8, 31, -1;
	setp.lt.s32 	%p42, %r128, %r127;
	selp.b32 	%r131, %r130, %r125, %p42;
	selp.b32 	%r132, %r129, %r126, %p42;
	min.s32 	%r133, %r128, %r127;
	shfl.sync.down.b32	%r134|%p43, %r133, 4, 31, -1;
	shfl.sync.down.b32	%r135|%p44, %r132, 4, 31, -1;
	shfl.sync.down.b32	%r136|%p45, %r131, 4, 31, -1;
	setp.lt.s32 	%p46, %r134, %r133;
	selp.b32 	%r137, %r136, %r131, %p46;
	selp.b32 	%r138, %r135, %r132, %p46;
	min.s32 	%r139, %r134, %r133;
	shfl.sync.down.b32	%r140|%p47, %r139, 2, 31, -1;
	shfl.sync.down.b32	%r141|%p48, %r138, 2, 31, -1;
	shfl.sync.down.b32	%r142|%p49, %r137, 2, 31, -1;
	setp.lt.s32 	%p50, %r140, %r139;
	selp.b32 	%r143, %r142, %r137, %p50;
	selp.b32 	%r144, %r141, %r138, %p50;
	min.s32 	%r145, %r140, %r139;
	shfl.sync.down.b32	%r146|%p51, %r145, 1, 31, -1;
	shfl.sync.down.b32	%r147|%p52, %r144, 1, 31, -1;
	shfl.sync.down.b32	%r148|%p53, %r143, 1, 31, -1;
	setp.lt.s32 	%p54, %r146, %r145;
	selp.b32 	%r52, %r148, %r143, %p54;
	selp.b32 	%r53, %r147, %r144, %p54;
	min.s32 	%r54, %r146, %r145;
	setp.ne.s32 	%p55, %r1, 0;
	@%p55 bra 	$L__BB1_18;
	cvta.to.global.u64 	%rd10, %rd4;
	mul.wide.u32 	%rd11, %r3, 12;
	add.s64 	%rd12, %rd10, %rd11;
	st.global.u32 	[%rd12], %r54;
	st.global.u32 	[%rd12+4], %r53;
	st.global.u32 	[%rd12+8], %r52;
$L__BB1_18:
	ret;

}


// ===== COMPILED SASS (sm_100) =====

	.target	sm_100

	.elftype	@"ET_EXEC"


//--------------------- .note.nv.tkinfo           --------------------------
	.section	.note.nv.tkinfo,"",@"SHT_NOTE"
	.sectionflags	@"SHF_NOTE_NV_TKINFO"
	.tkinfo
        /*0018*/ 	.word	0x00000002
        /*0030*/ 	.string	""
        /*0030*/ 	.string	"ptxas"
        /*0030*/ 	.string	"Cuda compilation tools, release 13.0, V13.0.88"
        /*0030*/ 	.string	"Build cuda_13.0.r13.0/compiler.36424714_0"
        /*0030*/ 	.string	"-arch sm_100 -m 64 "



//--------------------- .note.nv.cuinfo           --------------------------
	.section	.note.nv.cuinfo,"",@"SHT_NOTE"
	.sectionflags	@"SHF_NOTE_NV_CUINFO"
        /*0018*/ 	.short	0x0002
        /*001a*/ 	.short	0x0064
        /*001c*/ 	.short	0x0082
	.zero		2


//--------------------- .nv.info                  --------------------------
	.section	.nv.info,"",@"SHT_CUDA_INFO"
	.align	4


	//----- nvinfo : EIATTR_REGCOUNT
	.align		4
        /*0000*/ 	.byte	0x04, 0x2f
        /*0002*/ 	.short	(.L_1 - .L_0)
	.align		4
.L_0:
        /*0004*/ 	.word	index@(_Z12index_shapesPiiS_S_S_S_)
        /*0008*/ 	.word	0x0000001c


	//----- nvinfo : EIATTR_FRAME_SIZE
	.align		4
.L_1:
        /*000c*/ 	.byte	0x04, 0x11
        /*000e*/ 	.short	(.L_3 - .L_2)
	.align		4
.L_2:
        /*0010*/ 	.word	index@(_Z12index_shapesPiiS_S_S_S_)
        /*0014*/ 	.word	0x00000000


	//----- nvinfo : EIATTR_REGCOUNT
	.align		4
.L_3:
        /*0018*/ 	.byte	0x04, 0x2f
        /*001a*/ 	.short	(.L_5 - .L_4)
	.align		4
.L_4:
        /*001c*/ 	.word	index@(_Z13min_distancesPiS_iiiP9MinResult)
        /*0020*/ 	.word	0x0000001a


	//----- nvinfo : EIATTR_FRAME_SIZE
	.align		4
.L_5:
        /*0024*/ 	.byte	0x04, 0x11
        /*0026*/ 	.short	(.L_7 - .L_6)
	.align		4
.L_6:
        /*0028*/ 	.word	index@(_Z13min_distancesPiS_iiiP9MinResult)
        /*002c*/ 	.word	0x00000000


	//----- nvinfo : EIATTR_MIN_STACK_SIZE
	.align		4
.L_7:
        /*0030*/ 	.byte	0x04, 0x12
        /*0032*/ 	.short	(.L_9 - .L_8)
	.align		4
.L_8:
        /*0034*/ 	.word	index@(_Z13min_distancesPiS_iiiP9MinResult)
        /*0038*/ 	.word	0x00000000


	//----- nvinfo : EIATTR_MIN_STACK_SIZE
	.align		4
.L_9:
        /*003c*/ 	.byte	0x04, 0x12
        /*003e*/ 	.short	(.L_11 - .L_10)
	.align		4
.L_10:
        /*0040*/ 	.word	index@(_Z12index_shapesPiiS_S_S_S_)
        /*0044*/ 	.word	0x00000000
.L_11:


//--------------------- .nv.compat                --------------------------
	.section	.nv.compat,"",@"SHT_CUDA_COMPAT_INFO"
	.align	4
        /*0000*/ 	.byte	0x02, 0x09, 0x00, 0x00, 0x02, 0x02, 0x01, 0x00, 0x02, 0x05, 0x05, 0x00, 0x03, 0x07, 0x01, 0x01
        /*0010*/ 	.byte	0x02, 0x03, 0x00, 0x00, 0x02, 0x06, 0x01, 0x00, 0x04, 0x0b, 0x08, 0x00, 0x09, 0x00, 0x00, 0x00
        /*0020*/ 	.byte	0x00, 0x00, 0x00, 0x00


//--------------------- .nv.info._Z13min_distancesPiS_iiiP9MinResult --------------------------
	.section	.nv.info._Z13min_distancesPiS_iiiP9MinResult,"",@"SHT_CUDA_INFO"
	.sectionflags	@""
	.align	4


	//----- nvinfo : EIATTR_CUDA_API_VERSION
	.align		4
        /*0000*/ 	.byte	0x04, 0x37
        /*0002*/ 	.short	(.L_13 - .L_12)
.L_12:
        /*0004*/ 	.word	0x00000082


	//----- nvinfo : EIATTR_KPARAM_INFO
	.align		4
.L_13:
        /*0008*/ 	.byte	0x04, 0x17
        /*000a*/ 	.short	(.L_15 - .L_14)
.L_14:
        /*000c*/ 	.word	0x00000000
        /*0010*/ 	.short	0x0005
        /*0012*/ 	.short	0x0020
        /*0014*/ 	.byte	0x00, 0xf5, 0x21, 0x00


	//----- nvinfo : EIATTR_KPARAM_INFO
	.align		4
.L_15:
        /*0018*/ 	.byte	0x04, 0x17
        /*001a*/ 	.short	(.L_17 - .L_16)
.L_16:
        /*001c*/ 	.word	0x00000000
        /*0020*/ 	.short	0x0004
        /*0022*/ 	.short	0x0018
        /*0024*/ 	.byte	0x00, 0xf0, 0x11, 0x00


	//----- nvinfo : EIATTR_KPARAM_INFO
	.align		4
.L_17:
        /*0028*/ 	.byte	0x04, 0x17
        /*002a*/ 	.short	(.L_19 - .L_18)
.L_18:
        /*002c*/ 	.word	0x00000000
        /*0030*/ 	.short	0x0003
        /*0032*/ 	.short	0x0014
        /*0034*/ 	.byte	0x00, 0xf0, 0x11, 0x00


	//----- nvinfo : EIATTR_KPARAM_INFO
	.align		4
.L_19:
        /*0038*/ 	.byte	0x04, 0x17
        /*003a*/ 	.short	(.L_21 - .L_20)
.L_20:
        /*003c*/ 	.word	0x00000000
        /*0040*/ 	.short	0x0002
        /*0042*/ 	.short	0x0010
        /*0044*/ 	.byte	0x00, 0xf0, 0x11, 0x00


	//----- nvinfo : EIATTR_KPARAM_INFO
	.align		4
.L_21:
        /*0048*/ 	.byte	0x04, 0x17
        /*004a*/ 	.short	(.L_23 - .L_22)
.L_22:
        /*004c*/ 	.word	0x00000000
        /*0050*/ 	.short	0x0001
        /*0052*/ 	.short	0x0008
        /*0054*/ 	.byte	0x00, 0xf5, 0x21, 0x00


	//----- nvinfo : EIATTR_KPARAM_INFO
	.align		4
.L_23:
        /*0058*/ 	.byte	0x04, 0x17
        /*005a*/ 	.short	(.L_25 - .L_24)
.L_24:
        /*005c*/ 	.word	0x00000000
        /*0060*/ 	.short	0x0000
        /*0062*/ 	.short	0x0000
        /*0064*/ 	.byte	0x00, 0xf5, 0x21, 0x00


	//----- nvinfo : EIATTR_SPARSE_MMA_MASK
	.align		4
.L_25:
        /*0068*/ 	.byte	0x03, 0x50
        /*006a*/ 	.short	0x0000


	//----- nvinfo : EIATTR_MAXREG_COUNT
	.align		4
        /*006c*/ 	.byte	0x03, 0x1b
        /*006e*/ 	.short	0x00ff


	//----- nvinfo : EIATTR_NUM_BARRIERS
	.align		4
        /*0070*/ 	.byte	0x02, 0x4c
        /*0072*/ 	.byte	0x01
	.zero		1


	//----- nvinfo : EIATTR_MERCURY_ISA_VERSION
	.align		4
        /*0074*/ 	.byte	0x03, 0x5f
        /*0076*/ 	.short	0x0101


	//----- nvinfo : EIATTR_COOP_GROUP_MASK_REGIDS
	.align		4
        /*0078*/ 	.byte	0x04, 0x29
        /*007a*/ 	.short	(.L_27 - .L_26)


	//   ....[0]....
.L_26:
        /*007c*/ 	.word	0xffffffff


	//   ....[1]....
        /*0080*/ 	.word	0xffffffff


	//   ....[2]....
        /*0084*/ 	.word	0xffffffff


	//   ....[3]....
        /*0088*/ 	.word	0xffffffff


	//   ....[4]....
        /*008c*/ 	.word	0xffffffff


	//   ....[5]....
        /*0090*/ 	.word	0xffffffff


	//   ....[6]....
        /*0094*/ 	.word	0xffffffff


	//   ....[7]....
        /*0098*/ 	.word	0xffffffff


	//   ....[8]....
        /*009c*/ 	.word	0xffffffff


	//   ....[9]....
        /*00a0*/ 	.word	0xffffffff


	//   ....[10]....
        /*00a4*/ 	.word	0xffffffff


	//   ....[11]....
        /*00a8*/ 	.word	0xffffffff


	//   ....[12]....
        /*00ac*/ 	.word	0xffffffff


	//   ....[13]....
        /*00b0*/ 	.word	0xffffffff


	//   ....[14]....
        /*00b4*/ 	.word	0xffffffff


	//   ....[15]....
        /*00b8*/ 	.word	0xffffffff


	//   ....[16]....
        /*00bc*/ 	.word	0xffffffff


	//   ....[17]....
        /*00c0*/ 	.word	0xffffffff


	//   ....[18]....
        /*00c4*/ 	.word	0xffffffff


	//   ....[19]....
        /*00c8*/ 	.word	0xffffffff


	//   ....[20]....
        /*00cc*/ 	.word	0xffffffff


	//   ....[21]....
        /*00d0*/ 	.word	0xffffffff


	//   ....[22]....
        /*00d4*/ 	.word	0xffffffff


	//   ....[23]....
        /*00d8*/ 	.word	0xffffffff


	//   ....[24]....
        /*00dc*/ 	.word	0xffffffff


	//   ....[25]....
        /*00e0*/ 	.word	0xffffffff


	//   ....[26]....
        /*00e4*/ 	.word	0xffffffff


	//   ....[27]....
        /*00e8*/ 	.word	0xffffffff


	//   ....[28]....
        /*00ec*/ 	.word	0xffffffff


	//   ....[29]....
        /*00f0*/ 	.word	0xffffffff


	//----- nvinfo : EIATTR_COOP_GROUP_INSTR_OFFSETS
	.align		4
.L_27:
        /*00f4*/ 	.byte	0x04, 0x28
        /*00f6*/ 	.short	(.L_29 - .L_28)


	//   ....[0]....
.L_28:
        /*00f8*/ 	.word	0x000009f0


	//   ....[1]....
        /*00fc*/ 	.word	0x00000a20


	//   ....[2]....
        /*0100*/ 	.word	0x00000a30


	//   ....[3]....
        /*0104*/ 	.word	0x00000a70


	//   ....[4]....
        /*0108*/ 	.word	0x00000a90


	//   ....[5]....
        /*010c*/ 	.word	0x00000aa0


	//   ....[6]....
        /*0110*/ 	.word	0x00000ae0


	//   ....[7]....
        /*0114*/ 	.word	0x00000b00


	//   ....[8]....
        /*0118*/ 	.word	0x00000b10


	//   ....[9]....
        /*011c*/ 	.word	0x00000b50


	//   ....[10]....
        /*0120*/ 	.word	0x00000b70


	//   ....[11]....
        /*0124*/ 	.word	0x00000b80


	//   ....[12]....
        /*0128*/ 	.word	0x00000bc0


	//   ....[13]....
        /*012c*/ 	.word	0x00000bf0


	//   ....[14]....
        /*0130*/ 	.word	0x00000c00


	//   ....[15]....
        /*0134*/ 	.word	0x00000de0


	//   ....[16]....
        /*0138*/ 	.word	0x00000df0


	//   ....[17]....
        /*013c*/ 	.word	0x00000e00


	//   ....[18]....
        /*0140*/ 	.word	0x00000e40


	//   ....[19]....
        /*0144*/ 	.word	0x00000e60


	//   ....[20]....
        /*0148*/ 	.word	0x00000e70


	//   ....[21]....
        /*014c*/ 	.word	0x00000eb0


	//   ....[22]....
        /*0150*/ 	.word	0x00000ed0


	//   ....[23]....
        /*0154*/ 	.word	0x00000ee0


	//   ....[24]....
        /*0158*/ 	.word	0x00000f20


	//   ....[25]....
        /*015c*/ 	.word	0x00000f40


	//   ....[26]....
        /*0160*/ 	.word	0x00000f50


	//   ....[27]....
        /*0164*/ 	.word	0x00000f90


	//   ....[28]....
        /*0168*/ 	.word	0x00000fb0


	//   ....[29]....
        /*016c*/ 	.word	0x00000fc0


	//----- nvinfo : EIATTR_VRC_CTA_INIT_COUNT
	.align		4
.L_29:
        /*0170*/ 	.byte	0x02, 0x4a
	.zero		1
	.zero		1


	//----- nvinfo : EIATTR_EXIT_INSTR_OFFSETS
	.align		4
        /*0174*/ 	.byte	0x04, 0x1c
        /*0176*/ 	.short	(.L_31 - .L_30)


	//   ....[0]....
.L_30:
        /*0178*/ 	.word	0x00000d10


	//   ....[1]....
        /*017c*/ 	.word	0x00000fd0


	//   ....[2]....
        /*0180*/ 	.word	0x00001070


	//----- nvinfo : EIATTR_CRS_STACK_SIZE
	.align		4
.L_31:
        /*0184*/ 	.byte	0x04, 0x1e
        /*0186*/ 	.short	(.L_33 - .L_32)
.L_32:
        /*0188*/ 	.word	0x00000000


	//----- nvinfo : EIATTR_CBANK_PARAM_SIZE
	.align		4
.L_33:
        /*018c*/ 	.byte	0x03, 0x19
        /*018e*/ 	.short	0x0028


	//----- nvinfo : EIATTR_PARAM_CBANK
	.align		4
        /*0190*/ 	.byte	0x04, 0x0a
        /*0192*/ 	.short	(.L_35 - .L_34)
	.align		4
.L_34:
        /*0194*/ 	.word	index@(.nv.constant0._Z13min_distancesPiS_iiiP9MinResult)
        /*0198*/ 	.short	0x0380
        /*019a*/ 	.short	0x0028


	//----- nvinfo : EIATTR_SW_WAR
	.align		4
.L_35:
        /*019c*/ 	.byte	0x04, 0x36
        /*019e*/ 	.short	(.L_37 - .L_36)
.L_36:
        /*01a0*/ 	.word	0x00000008
.L_37:


//--------------------- .nv.info._Z12index_shapesPiiS_S_S_S_ --------------------------
	.section	.nv.info._Z12index_shapesPiiS_S_S_S_,"",@"SHT_CUDA_INFO"
	.sectionflags	@""
	.align	4


	//----- nvinfo : EIATTR_CUDA_API_VERSION
	.align		4
        /*0000*/ 	.byte	0x04, 0x37
        /*0002*/ 	.short	(.L_39 - .L_38)
.L_38:
        /*0004*/ 	.word	0x00000082


	//----- nvinfo : EIATTR_KPARAM_INFO
	.align		4
.L_39:
        /*0008*/ 	.byte	0x04, 0x17
        /*000a*/ 	.short	(.L_41 - .L_40)
.L_40:
        /*000c*/ 	.word	0x00000000
        /*0010*/ 	.short	0x0005
        /*0012*/ 	.short	0x0028
        /*0014*/ 	.byte	0x00, 0xf5, 0x21, 0x00


	//----- nvinfo : EIATTR_KPARAM_INFO
	.align		4
.L_41:
        /*0018*/ 	.byte	0x04, 0x17
        /*001a*/ 	.short	(.L_43 - .L_42)
.L_42:
        /*001c*/ 	.word	0x00000000
        /*0020*/ 	.short	0x0004
        /*0022*/ 	.short	0x0020
        /*0024*/ 	.byte	0x00, 0xf5, 0x21, 0x00


	//----- nvinfo : EIATTR_KPARAM_INFO
	.align		4
.L_43:
        /*0028*/ 	.byte	0x04, 0x17
        /*002a*/ 	.short	(.L_45 - .L_44)
.L_44:
        /*002c*/ 	.word	0x00000000
        /*0030*/ 	.short	0x0003
        /*0032*/ 	.short	0x0018
        /*0034*/ 	.byte	0x00, 0xf5, 0x21, 0x00


	//----- nvinfo : EIATTR_KPARAM_INFO
	.align		4
.L_45:
        /*0038*/ 	.byte	0x04, 0x17
        /*003a*/ 	.short	(.L_47 - .L_46)
.L_46:
        /*003c*/ 	.word	0x00000000
        /*0040*/ 	.short	0x0002
        /*0042*/ 	.short	0x0010
        /*0044*/ 	.byte	0x00, 0xf5, 0x21, 0x00


	//----- nvinfo : EIATTR_KPARAM_INFO
	.align		4
.L_47:
        /*0048*/ 	.byte	0x04, 0x17
        /*004a*/ 	.short	(.L_49 - .L_48)
.L_48:
        /*004c*/ 	.word	0x00000000
        /*0050*/ 	.short	0x0001
        /*0052*/ 	.short	0x0008
        /*0054*/ 	.byte	0x00, 0xf0, 0x11, 0x00


	//----- nvinfo : EIATTR_KPARAM_INFO
	.align		4
.L_49:
        /*0058*/ 	.byte	0x04, 0x17
        /*005a*/ 	.short	(.L_51 - .L_50)
.L_50:
        /*005c*/ 	.word	0x00000000
        /*0060*/ 	.short	0x0000
        /*0062*/ 	.short	0x0000
        /*0064*/ 	.byte	0x00, 0xf5, 0x21, 0x00


	//----- nvinfo : EIATTR_SPARSE_MMA_MASK
	.align		4
.L_51:
        /*0068*/ 	.byte	0x03, 0x50
        /*006a*/ 	.short	0x0000


	//----- nvinfo : EIATTR_MAXREG_COUNT
	.align		4
        /*006c*/ 	.byte	0x03, 0x1b
        /*006e*/ 	.short	0x00ff


	//----- nvinfo : EIATTR_NUM_BARRIERS
	.align		4
        /*0070*/ 	.byte	0x02, 0x4c
        /*0072*/ 	.byte	0x01
	.zero		1


	//----- nvinfo : EIATTR_MERCURY_ISA_VERSION
	.align		4
        /*0074*/ 	.byte	0x03, 0x5f
        /*0076*/ 	.short	0x0101


	//----- nvinfo : EIATTR_INT_WARP_WIDE_INSTR_OFFSETS
	.align		4
        /*0078*/ 	.byte	0x04, 0x31
        /*007a*/ 	.short	(.L_53 - .L_52)


	//   ....[0]....
.L_52:
        /*007c*/ 	.word	0x000002a0


	//   ....[1]....
        /*0080*/ 	.word	0x00000350


	//   ....[2]....
        /*0084*/ 	.word	0x000003f0


	//   ....[3]....
        /*0088*/ 	.word	0x000004b0


	//   ....[4]....
        /*008c*/ 	.word	0x00000610


	//   ....[5]....
        /*0090*/ 	.word	0x000006b0


	//   ....[6]....
        /*0094*/ 	.word	0x00000940


	//   ....[7]....
        /*0098*/ 	.word	0x000009e0


	//   ....[8]....
        /*009c*/ 	.word	0x00000d30


	//   ....[9]....
        /*00a0*/ 	.word	0x00000dd0


	//   ....[10]....
        /*00a4*/ 	.word	0x00000fb0


	//   ....[11]....
        /*00a8*/ 	.word	0x00001050


	//----- nvinfo : EIATTR_VRC_CTA_INIT_COUNT
	.align		4
.L_53:
        /*00ac*/ 	.byte	0x02, 0x4a
	.zero		1
	.zero		1


	//----- nvinfo : EIATTR_EXIT_INSTR_OFFSETS
	.align		4
        /*00b0*/ 	.byte	0x04, 0x1c
        /*00b2*/ 	.short	(.L_55 - .L_54)


	//   ....[0]....
.L_54:
        /*00b4*/ 	.word	0x00000f50


	//   ....[1]....
        /*00b8*/ 	.word	0x000010a0


	//   ....[2]....
        /*00bc*/ 	.word	0x00001170


	//----- nvinfo : EIATTR_CRS_STACK_SIZE
	.align		4
.L_55:
        /*00c0*/ 	.byte	0x04, 0x1e
        /*00c2*/ 	.short	(.L_57 - .L_56)
.L_56:
        /*00c4*/ 	.word	0x00000000


	//----- nvinfo : EIATTR_CBANK_PARAM_SIZE
	.align		4
.L_57:
        /*00c8*/ 	.byte	0x03, 0x19
        /*00ca*/ 	.short	0x0030


	//----- nvinfo : EIATTR_PARAM_CBANK
	.align		4
        /*00cc*/ 	.byte	0x04, 0x0a
        /*00ce*/ 	.short	(.L_59 - .L_58)
	.align		4
.L_58:
        /*00d0*/ 	.word	index@(.nv.constant0._Z12index_shapesPiiS_S_S_S_)
        /*00d4*/ 	.short	0x0380
        /*00d6*/ 	.short	0x0030


	//----- nvinfo : EIATTR_SW_WAR
	.align		4
.L_59:
        /*00d8*/ 	.byte	0x04, 0x36
        /*00da*/ 	.short	(.L_61 - .L_60)
.L_60:
        /*00dc*/ 	.word	0x00000008
.L_61:


//--------------------- .nv.callgraph             --------------------------
	.section	.nv.callgraph,"",@"SHT_CUDA_CALLGRAPH"
	.align	4
	.sectionentsize	8
	.align		4
        /*0000*/ 	.word	0x00000000
	.align		4
        /*0004*/ 	.word	0xffffffff
	.align		4
        /*0008*/ 	.word	0x00000000
	.align		4
        /*000c*/ 	.word	0xfffffffe
	.align		4
        /*0010*/ 	.word	0x00000000
	.align		4
        /*0014*/ 	.word	0xfffffffd
	.align		4
        /*0018*/ 	.word	0x00000000
	.align		4
        /*001c*/ 	.word	0xfffffffc


//--------------------- .text._Z13min_distancesPiS_iiiP9MinResult --------------------------
	.section	.text._Z13min_distancesPiS_iiiP9MinResult,"ax",@progbits
	.align	128
        .global         _Z13min_distancesPiS_iiiP9MinResult
        .type           _Z13min_distancesPiS_iiiP9MinResult,@function
        .size           _Z13min_distancesPiS_iiiP9MinResult,(.L_x_43 - _Z13min_distancesPiS_iiiP9MinResult)
        .other          _Z13min_distancesPiS_iiiP9MinResult,@"STO_CUDA_ENTRY STV_DEFAULT"
_Z13min_distancesPiS_iiiP9MinResult:
.text._Z13min_distancesPiS_iiiP9MinResult:
[----:B------:R-:W-:Y:S01]  /*0000*/  LDC R1, c[0x0][0x37c] ;  /* 0x0000df00ff017b82 */ /* 0x000fe20000000800 */
[----:B------:R-:W0:Y:S07]  /*0010*/  S2R R7, SR_TID.X ;  /* 0x0000000000077919 */ /* 0x000e2e0000002100 */
[----:B------:R-:W1:Y:S01]  /*0020*/  LDC R6, c[0x0][0x360] ;  /* 0x0000d800ff067b82 */ /* 0x000e620000000800 */
[----:B------:R-:W2:Y:S01]  /*0030*/  LDCU UR4, c[0x0][0x390] ;  /* 0x00007200ff0477ac */ /* 0x000ea20008000800 */
[----:B------:R-:W-:Y:S01]  /*0040*/  BSSY.RECONVERGENT B0, `(.L_x_0) ;  /* 0x0000026000007945 */ /* 0x000fe20003800200 */
[----:B------:R-:W0:Y:S01]  /*0050*/  S2R R0, SR_CTAID.X ;  /* 0x0000000000007919 */ /* 0x000e220000002500 */
[----:B------:R-:W3:Y:S04]  /*0060*/  LDCU.64 UR10, c[0x0][0x358] ;  /* 0x00006b00ff0a77ac */ /* 0x000ee80008000a00 */
[----:B------:R-:W1:Y:S02]  /*0070*/  LDC R3, c[0x0][0x394] ;  /* 0x0000e500ff037b82 */ /* 0x000e640000000800 */
[C---:B-1----:R-:W-:Y:S01]  /*0080*/  IADD3 R3, PT, PT, R6.reuse, -0x1, R3 ;  /* 0xffffffff06037810 */ /* 0x042fe20007ffe003 */
[----:B0-----:R-:W-:-:S03]  /*0090*/  IMAD R8, R6, R0, R7 ;  /* 0x0000000006087224 */ /* 0x001fc600078e0207 */
[----:B------:R-:W-:Y:S02]  /*00a0*/  ISETP.GT.U32.AND P0, PT, R6, R3, PT ;  /* 0x000000030600720c */ /* 0x000fe40003f04070 */
[----:B--2---:R-:W-:-:S13]  /*00b0*/  ISETP.GE.AND P1, PT, R8, UR4, PT ;  /* 0x0000000408007c0c */ /* 0x004fda000bf26270 */
[----:B---3--:R-:W-:Y:S05]  /*00c0*/  @P1 BRA `(.L_x_1) ;  /* 0x0000000000741947 */ /* 0x008fea0003800000 */
[----:B------:R-:W0:Y:S08]  /*00d0*/  LDC.64 R4, c[0x0][0x380] ;  /* 0x0000e000ff047b82 */ /* 0x000e300000000a00 */
[----:B------:R-:W1:Y:S01]  /*00e0*/  LDC R12, c[0x0][0x398] ;  /* 0x0000e600ff0c7b82 */ /* 0x000e620000000800 */
[----:B0-----:R-:W-:-:S05]  /*00f0*/  IMAD.WIDE R4, R8, 0x4, R4 ;  /* 0x0000000408047825 */ /* 0x001fca00078e0204 */
[----:B------:R-:W2:Y:S01]  /*0100*/  LDG.E R9, desc[UR10][R4.64] ;  /* 0x0000000a04097981 */ /* 0x000ea2000c1e1900 */
[----:B-1----:R-:W-:-:S04]  /*0110*/  IABS R13, R12 ;  /* 0x0000000c000d7213 */ /* 0x002fc80000000000 */
[----:B------:R-:W0:Y:S08]  /*0120*/  I2F.RP R2, R13 ;  /* 0x0000000d00027306 */ /* 0x000e300000209400 */
[----:B0-----:R-:W0:Y:S02]  /*0130*/  MUFU.RCP R2, R2 ;  /* 0x0000000200027308 */ /* 0x001e240000001000 */
[----:B0-----:R-:W-:-:S06]  /*0140*/  VIADD R10, R2, 0xffffffe ;  /* 0x0ffffffe020a7836 */ /* 0x001fcc0000000000 */
[----:B------:R0:W1:Y:S02]  /*0150*/  F2I.FTZ.U32.TRUNC.NTZ R11, R10 ;  /* 0x0000000a000b7305 */ /* 0x000064000021f000 */
[----:B0-----:R-:W-:Y:S02]  /*0160*/  IMAD.MOV.U32 R10, RZ, RZ, RZ ;  /* 0x000000ffff0a7224 */ /* 0x001fe400078e00ff */
[----:B-1----:R-:W-:-:S04]  /*0170*/  IMAD.MOV R14, RZ, RZ, -R11 ;  /* 0x000000ffff0e7224 */ /* 0x002fc800078e0a0b */
[----:B------:R-:W-:-:S04]  /*0180*/  IMAD R15, R14, R13, RZ ;  /* 0x0000000d0e0f7224 */ /* 0x000fc800078e02ff */
[----:B------:R-:W-:Y:S01]  /*0190*/  IMAD.HI.U32 R11, R11, R15, R10 ;  /* 0x0000000f0b0b7227 */ /* 0x000fe200078e000a */
[----:B--2---:R-:W-:-:S05]  /*01a0*/  IABS R4, R9 ;  /* 0x0000000900047213 */ /* 0x004fca0000000000 */
[----:B------:R-:W-:-:S04]  /*01b0*/  IMAD.HI.U32 R10, R11, R4, RZ ;  /* 0x000000040b0a7227 */ /* 0x000fc800078e00ff */
[----:B------:R-:W-:-:S04]  /*01c0*/  IMAD.MOV R2, RZ, RZ, -R10 ;  /* 0x000000ffff027224 */ /* 0x000fc800078e0a0a */
[----:B------:R-:W-:-:S05]  /*01d0*/  IMAD R2, R13, R2, R4 ;  /* 0x000000020d027224 */ /* 0x000fca00078e0204 */
[----:B------:R-:W-:-:S13]  /*01e0*/  ISETP.GT.U32.AND P3, PT, R13, R2, PT ;  /* 0x000000020d00720c */ /* 0x000fda0003f64070 */
[----:B------:R-:W-:Y:S02]  /*01f0*/  @!P3 IMAD.IADD R2, R2, 0x1, -R13 ;  /* 0x000000010202b824 */ /* 0x000fe400078e0a0d */
[----:B------:R-:W-:Y:S01]  /*0200*/  @!P3 VIADD R10, R10, 0x1 ;  /* 0x000000010a0ab836 */ /* 0x000fe20000000000 */
[----:B------:R-:W-:Y:S02]  /*0210*/  ISETP.NE.AND P3, PT, R12, RZ, PT ;  /* 0x000000ff0c00720c */ /* 0x000fe40003f65270 */
[----:B------:R-:W-:Y:S02]  /*0220*/  ISETP.GE.U32.AND P1, PT, R2, R13, PT ;  /* 0x0000000d0200720c */ /* 0x000fe40003f26070 */
[----:B------:R-:W-:-:S04]  /*0230*/  LOP3.LUT R2, R9, R12, RZ, 0x3c, !PT ;  /* 0x0000000c09027212 */ /* 0x000fc800078e3cff */
[----:B------:R-:W-:-:S07]  /*0240*/  ISETP.GE.AND P2, PT, R2, RZ, PT ;  /* 0x000000ff0200720c */ /* 0x000fce0003f46270 */
[----:B------:R-:W-:-:S06]  /*0250*/  @P1 VIADD R10, R10, 0x1 ;  /* 0x000000010a0a1836 */ /* 0x000fcc0000000000 */
[----:B------:R-:W-:Y:S01]  /*0260*/  @!P2 IMAD.MOV R10, RZ, RZ, -R10 ;  /* 0x000000ffff0aa224 */ /* 0x000fe200078e0a0a */
[----:B------:R-:W-:-:S05]  /*0270*/  @!P3 LOP3.LUT R10, RZ, R12, RZ, 0x33, !PT ;  /* 0x0000000cff0ab212 */ /* 0x000fca00078e33ff */
[----:B------:R-:W-:-:S04]  /*0280*/  IMAD.MOV R11, RZ, RZ, -R10 ;  /* 0x000000ffff0b7224 */ /* 0x000fc800078e0a0a */
[----:B------:R-:W-:-:S07]  /*0290*/  IMAD R11, R12, R11, R9 ;  /* 0x0000000b0c0b7224 */ /* 0x000fce00078e0209 */
.L_x_1:
[----:B------:R-:W-:Y:S05]  /*02a0*/  BSYNC.RECONVERGENT B0 ;  /* 0x0000000000007941 */ /* 0x000fea0003800200 */
.L_x_0:
[----:B------:R-:W-:Y:S02]  /*02b0*/  IMAD.MOV.U32 R13, RZ, RZ, 0x7fffffff ;  /* 0x7fffffffff0d7424 */ /* 0x000fe400078e00ff */
[----:B------:R-:W-:Y:S01]  /*02c0*/  IMAD.MOV.U32 R12, RZ, RZ, -0x1 ;  /* 0xffffffffff0c7424 */ /* 0x000fe200078e00ff */
[----:B------:R-:W-:Y:S06]  /*02d0*/  @P0 BRA `(.L_x_2) ;  /* 0x0000000400c40947 */ /* 0x000fec0003800000 */
[----:B------:R-:W0:Y:S01]  /*02e0*/  I2F.U32.RP R2, R6 ;  /* 0x0000000600027306 */ /* 0x000e220000209000 */
[----:B------:R-:W1:Y:S01]  /*02f0*/  S2UR UR6, SR_CgaCtaId ;  /* 0x00000000000679c3 */ /* 0x000e620000008800 */
[----:B------:R-:W-:Y:S01]  /*0300*/  ISETP.NE.U32.AND P2, PT, R6, RZ, PT ;  /* 0x000000ff0600720c */ /* 0x000fe20003f45070 */
[----:B------:R-:W-:Y:S02]  /*0310*/  UMOV UR4, 0x400 ;  /* 0x0000040000047882 */ /* 0x000fe40000000000 */
[----:B------:R-:W-:-:S03]  /*0320*/  UIADD3 UR5, UPT, UPT, UR4, 0x800, URZ ;  /* 0x0000080004057890 */ /* 0x000fc6000fffe0ff */
[----:B0-----:R-:W0:Y:S01]  /*0330*/  MUFU.RCP R2, R2 ;  /* 0x0000000200027308 */ /* 0x001e220000001000 */
[----:B-1----:R-:W-:Y:S02]  /*0340*/  ULEA UR7, UR6, UR4, 0x18 ;  /* 0x0000000406077291 */ /* 0x002fe4000f8ec0ff */
[----:B------:R-:W-:Y:S02]  /*0350*/  UIADD3 UR4, UPT, UPT, UR4, 0x1000, URZ ;  /* 0x0000100004047890 */ /* 0x000fe4000fffe0ff */
[----:B------:R-:W-:Y:S02]  /*0360*/  ULEA UR5, UR6, UR5, 0x18 ;  /* 0x0000000506057291 */ /* 0x000fe4000f8ec0ff */
[----:B------:R-:W-:Y:S01]  /*0370*/  ULEA UR4, UR6, UR4, 0x18 ;  /* 0x0000000406047291 */ /* 0x000fe2000f8ec0ff */
[----:B0-----:R-:W-:Y:S01]  /*0380*/  VIADD R4, R2, 0xffffffe ;  /* 0x0ffffffe02047836 */ /* 0x001fe20000000000 */
[C---:B------:R-:W-:Y:S02]  /*0390*/  LEA R14, R7.reuse, UR7, 0x2 ;  /* 0x00000007070e7c11 */ /* 0x040fe4000f8e10ff */
[C---:B------:R-:W-:Y:S01]  /*03a0*/  LEA R15, R7.reuse, UR5, 0x2 ;  /* 0x00000005070f7c11 */ /* 0x040fe2000f8e10ff */
[----:B------:R0:W1:Y:S01]  /*03b0*/  F2I.FTZ.U32.TRUNC.NTZ R5, R4 ;  /* 0x0000000400057305 */ /* 0x000062000021f000 */
[----:B------:R-:W-:Y:S01]  /*03c0*/  LEA R16, R7, UR4, 0x2 ;  /* 0x0000000407107c11 */ /* 0x000fe2000f8e10ff */
[----:B------:R-:W-:Y:S01]  /*03d0*/  UMOV UR4, URZ ;  /* 0x000000ff00047c82 */ /* 0x000fe20008000000 */
[----:B0-----:R-:W-:-:S02]  /*03e0*/  IMAD.MOV.U32 R4, RZ, RZ, RZ ;  /* 0x000000ffff047224 */ /* 0x001fc400078e00ff */
[----:B-1----:R-:W-:-:S04]  /*03f0*/  IMAD.MOV R13, RZ, RZ, -R5 ;  /* 0x000000ffff0d7224 */ /* 0x002fc800078e0a05 */
[----:B------:R-:W-:-:S04]  /*0400*/  IMAD R13, R13, R6, RZ ;  /* 0x000000060d0d7224 */ /* 0x000fc800078e02ff */
[----:B------:R-:W-:-:S04]  /*0410*/  IMAD.HI.U32 R12, R5, R13, R4 ;  /* 0x0000000d050c7227 */ /* 0x000fc800078e0004 */
[----:B------:R-:W-:Y:S02]  /*0420*/  IMAD.MOV.U32 R13, RZ, RZ, 0x7fffffff ;  /* 0x7fffffffff0d7424 */ /* 0x000fe400078e00ff */
[----:B------:R-:W-:-:S04]  /*0430*/  IMAD.HI.U32 R17, R12, R3, RZ ;  /* 0x000000030c117227 */ /* 0x000fc800078e00ff */
[----:B------:R-:W-:Y:S02]  /*0440*/  IMAD.MOV R5, RZ, RZ, -R17 ;  /* 0x000000ffff057224 */ /* 0x000fe400078e0a11 */
[----:B------:R-:W-:Y:S02]  /*0450*/  IMAD.MOV.U32 R12, RZ, RZ, -0x1 ;  /* 0xffffffffff0c7424 */ /* 0x000fe400078e00ff */
[----:B------:R-:W-:-:S05]  /*0460*/  IMAD R3, R6, R5, R3 ;  /* 0x0000000506037224 */ /* 0x000fca00078e0203 */
[----:B------:R-:W-:-:S13]  /*0470*/  ISETP.GE.U32.AND P0, PT, R3, R6, PT ;  /* 0x000000060300720c */ /* 0x000fda0003f06070 */
[----:B------:R-:W-:Y:S02]  /*0480*/  @P0 IMAD.IADD R3, R3, 0x1, -R6 ;  /* 0x0000000103030824 */ /* 0x000fe400078e0a06 */
[----:B------:R-:W-:-:S03]  /*0490*/  @P0 VIADD R17, R17, 0x1 ;  /* 0x0000000111110836 */ /* 0x000fc60000000000 */
[----:B------:R-:W-:-:S13]  /*04a0*/  ISETP.GE.U32.AND P1, PT, R3, R6, PT ;  /* 0x000000060300720c */ /* 0x000fda0003f26070 */
[----:B------:R-:W-:Y:S01]  /*04b0*/  @P1 VIADD R17, R17, 0x1 ;  /* 0x0000000111111836 */ /* 0x000fe20000000000 */
[----:B------:R-:W-:-:S04]  /*04c0*/  @!P2 LOP3.LUT R17, RZ, R6, RZ, 0x33, !PT ;  /* 0x00000006ff11a212 */ /* 0x000fc800078e33ff */
[----:B------:R-:W-:-:S07]  /*04d0*/  VIMNMX.U32 R17, PT, PT, R17, 0x1, !PT ;  /* 0x0000000111117848 */ /* 0x000fce0007fe0000 */
.L_x_9:
[----:B0-----:R-:W0:Y:S01]  /*04e0*/  LDCU UR9, c[0x0][0x394] ;  /* 0x00007280ff0977ac */ /* 0x001e220008000800 */
[----:B------:R-:W-:Y:S01]  /*04f0*/  IMAD R18, R6, UR4, RZ ;  /* 0x0000000406127c24 */ /* 0x000fe2000f8e02ff */
[----:B------:R-:W-:Y:S01]  /*0500*/  BSSY.RECONVERGENT B0, `(.L_x_3) ;  /* 0x000002a000007945 */ /* 0x000fe20003800200 */
[----:B------:R-:W-:Y:S02]  /*0510*/  UIADD3 UR4, UPT, UPT, UR4, 0x1, URZ ;  /* 0x0000000104047890 */ /* 0x000fe4000fffe0ff */
[----:B------:R-:W-:-:S04]  /*0520*/  IMAD.IADD R5, R18, 0x1, R7 ;  /* 0x0000000112057824 */ /* 0x000fc800078e0207 */
[----:B------:R-:W-:Y:S02]  /*0530*/  ISETP.NE.AND P1, PT, R17, UR4, PT ;  /* 0x0000000411007c0c */ /* 0x000fe4000bf25270 */
[----:B0-----:R-:W-:-:S13]  /*0540*/  ISETP.GE.AND P0, PT, R5, UR9, PT ;  /* 0x0000000905007c0c */ /* 0x001fda000bf06270 */
[----:B-12---:R-:W-:Y:S05]  /*0550*/  @P0 BRA `(.L_x_4) ;  /* 0x0000000000880947 */ /* 0x006fea0003800000 */
[----:B------:R-:W0:Y:S08]  /*0560*/  LDC.64 R2, c[0x0][0x388] ;  /* 0x0000e200ff027b82 */ /* 0x000e300000000a00 */
[----:B------:R-:W1:Y:S01]  /*0570*/  LDC R20, c[0x0][0x398] ;  /* 0x0000e600ff147b82 */ /* 0x000e620000000800 */
[----:B0-----:R-:W-:-:S06]  /*0580*/  IMAD.WIDE R2, R5, 0x4, R2 ;  /* 0x0000000405027825 */ /* 0x001fcc00078e0202 */
[----:B------:R-:W2:Y:S01]  /*0590*/  LDG.E R3, desc[UR10][R2.64] ;  /* 0x0000000a02037981 */ /* 0x000ea2000c1e1900 */
[----:B-1----:R-:W-:-:S04]  /*05a0*/  IABS R19, R20 ;  /* 0x0000001400137213 */ /* 0x002fc80000000000 */
[----:B------:R-:W0:Y:S08]  /*05b0*/  I2F.RP R21, R19 ;  /* 0x0000001300157306 */ /* 0x000e300000209400 */
[----:B0-----:R-:W0:Y:S02]  /*05c0*/  MUFU.RCP R21, R21 ;  /* 0x0000001500157308 */ /* 0x001e240000001000 */
[----:B0-----:R-:W-:-:S06]  /*05d0*/  VIADD R22, R21, 0xffffffe ;  /* 0x0ffffffe15167836 */ /* 0x001fcc0000000000 */
[----:B------:R-:W0:Y:S02]  /*05e0*/  F2I.FTZ.U32.TRUNC.NTZ R5, R22 ;  /* 0x0000001600057305 */ /* 0x000e24000021f000 */
[----:B0-----:R-:W-:-:S04]  /*05f0*/  IMAD.MOV R4, RZ, RZ, -R5 ;  /* 0x000000ffff047224 */ /* 0x001fc800078e0a05 */
[----:B------:R-:W-:Y:S02]  /*0600*/  IMAD R23, R4, R19, RZ ;  /* 0x0000001304177224 */ /* 0x000fe400078e02ff */
[----:B------:R-:W-:-:S04]  /*0610*/  IMAD.MOV.U32 R4, RZ, RZ, RZ ;  /* 0x000000ffff047224 */ /* 0x000fc800078e00ff */
[----:B------:R-:W-:Y:S01]  /*0620*/  IMAD.HI.U32 R23, R5, R23, R4 ;  /* 0x0000001705177227 */ /* 0x000fe200078e0004 */
[----:B--2---:R-:W-:Y:S01]  /*0630*/  IABS R2, R3 ;  /* 0x0000000300027213 */ /* 0x004fe20000000000 */
[----:B------:R0:W-:Y:S04]  /*0640*/  STS [R14], R3 ;  /* 0x000000030e007388 */ /* 0x0001e80000000800 */
[----:B------:R-:W-:-:S04]  /*0650*/  IMAD.MOV.U32 R4, RZ, RZ, R2 ;  /* 0x000000ffff047224 */ /* 0x000fc800078e0002 */
        /* <DEDUP_REMOVED lines=14> */
[----:B------:R-:W-:-:S05]  /*0740*/  IMAD R20, R20, R4, R3 ;  /* 0x0000000414147224 */ /* 0x000fca00078e0203 */
[----:B------:R0:W-:Y:S04]  /*0750*/  STS [R15], R20 ;  /* 0x000000140f007388 */ /* 0x0001e80000000800 */
[----:B------:R0:W-:Y:S01]  /*0760*/  STS [R16], R2 ;  /* 0x0000000210007388 */ /* 0x0001e20000000800 */
[----:B------:R-:W-:Y:S05]  /*0770*/  BRA `(.L_x_5) ;  /* 0x0000000000087947 */ /* 0x000fea0003800000 */
.L_x_4:
[----:B------:R-:W-:-:S05]  /*0780*/  IMAD.MOV.U32 R3, RZ, RZ, -0x1 ;  /* 0xffffffffff037424 */ /* 0x000fca00078e00ff */
[----:B------:R1:W-:Y:S02]  /*0790*/  STS [R14], R3 ;  /* 0x000000030e007388 */ /* 0x0003e40000000800 */
.L_x_5:
[----:B------:R-:W-:Y:S05]  /*07a0*/  BSYNC.RECONVERGENT B0 ;  /* 0x0000000000007941 */ /* 0x000fea0003800200 */
.L_x_3:
[----:B------:R-:W2:Y:S01]  /*07b0*/  LDCU UR5, c[0x0][0x390] ;  /* 0x00007200ff0577ac */ /* 0x000ea20008000800 */
[----:B------:R-:W-:Y:S01]  /*07c0*/  BAR.SYNC.DEFER_BLOCKING 0x0 ;  /* 0x0000000000007b1d */ /* 0x000fe20000010000 */
[----:B------:R-:W-:-:S05]  /*07d0*/  ISETP.NE.AND P0, PT, R18, UR9, PT ;  /* 0x0000000912007c0c */ /* 0x000fca000bf05270 */
[----:B------:R-:W-:Y:S01]  /*07e0*/  BSSY.RECONVERGENT B0, `(.L_x_6) ;  /* 0x000001e000007945 */ /* 0x000fe20003800200 */
[----:B--2---:R-:W-:-:S13]  /*07f0*/  ISETP.GE.OR P0, PT, R8, UR5, !P0 ;  /* 0x0000000508007c0c */ /* 0x004fda000c706670 */
[----:B------:R-:W-:Y:S05]  /*0800*/  @P0 BRA `(.L_x_7) ;  /* 0x00000000006c0947 */ /* 0x000fea0003800000 */
[----:B------:R-:W2:Y:S01]  /*0810*/  S2UR UR6, SR_CgaCtaId ;  /* 0x00000000000679c3 */ /* 0x000ea20000008800 */
[----:B------:R-:W-:Y:S01]  /*0820*/  UMOV UR7, 0x400 ;  /* 0x0000040000077882 */ /* 0x000fe20000000000 */
[----:B------:R-:W-:Y:S01]  /*0830*/  VIADD R18, R18, -UR9 ;  /* 0x8000000912127c36 */ /* 0x000fe20008000000 */
[----:B------:R-:W-:Y:S01]  /*0840*/  UIADD3 UR5, UPT, UPT, UR7, 0x1000, URZ ;  /* 0x0000100007057890 */ /* 0x000fe2000fffe0ff */
[----:B------:R-:W-:Y:S01]  /*0850*/  IMAD.MOV.U32 R4, RZ, RZ, 0x1 ;  /* 0x00000001ff047424 */ /* 0x000fe200078e00ff */
[----:B------:R-:W-:Y:S02]  /*0860*/  UIADD3 UR8, UPT, UPT, UR7, 0x800, URZ ;  /* 0x0000080007087890 */ /* 0x000fe4000fffe0ff */
[----:B--2---:R-:W-:Y:S02]  /*0870*/  ULEA UR7, UR6, UR7, 0x18 ;  /* 0x0000000706077291 */ /* 0x004fe4000f8ec0ff */
[----:B------:R-:W-:Y:S02]  /*0880*/  ULEA UR5, UR6, UR5, 0x18 ;  /* 0x0000000506057291 */ /* 0x000fe4000f8ec0ff */
[----:B------:R-:W-:-:S12]  /*0890*/  ULEA UR6, UR6, UR8, 0x18 ;  /* 0x0000000806067291 */ /* 0x000fd8000f8ec0ff */
.L_x_8:
[----:B0-----:R-:W0:Y:S01]  /*08a0*/  LDS R2, [UR6] ;  /* 0x00000006ff027984 */ /* 0x001e220008000800 */
[----:B------:R-:W-:Y:S01]  /*08b0*/  VIADD R18, R18, 0x1 ;  /* 0x0000000112127836 */ /* 0x000fe20000000000 */
[----:B------:R-:W-:Y:S02]  /*08c0*/  UIADD3 UR6, UPT, UPT, UR6, 0x4, URZ ;  /* 0x0000000406067890 */ /* 0x000fe4000fffe0ff */
[----:B-1----:R-:W1:Y:S01]  /*08d0*/  LDS R3, [UR5] ;  /* 0x00000005ff037984 */ /* 0x002e620008000800 */
[----:B------:R-:W-:Y:S01]  /*08e0*/  UIADD3 UR5, UPT, UPT, UR5, 0x4, URZ ;  /* 0x0000000405057890 */ /* 0x000fe2000fffe0ff */
[----:B------:R-:W-:Y:S01]  /*08f0*/  ISETP.NE.AND P2, PT, R18, RZ, PT ;  /* 0x000000ff1200720c */ /* 0x000fe20003f45270 */
[----:B0-----:R-:W-:Y:S02]  /*0900*/  IMAD.IADD R2, R2, 0x1, -R11 ;  /* 0x0000000102027824 */ /* 0x001fe400078e0a0b */
[----:B-1----:R-:W-:Y:S02]  /*0910*/  IMAD.IADD R3, R3, 0x1, -R10 ;  /* 0x0000000103037824 */ /* 0x002fe400078e0a0a */
[----:B------:R-:W-:-:S04]  /*0920*/  IMAD R2, R2, R2, RZ ;  /* 0x0000000202027224 */ /* 0x000fc800078e02ff */
[----:B------:R-:W-:Y:S02]  /*0930*/  IMAD R2, R3, R3, R2 ;  /* 0x0000000303027224 */ /* 0x000fe400078e0202 */
[C---:B------:R-:W-:Y:S02]  /*0940*/  VIADD R3, R4.reuse, 0xffffffff ;  /* 0xffffffff04037836 */ /* 0x040fe40000000000 */
[----:B------:R-:W-:Y:S01]  /*0950*/  VIADD R4, R4, 0x1 ;  /* 0x0000000104047836 */ /* 0x000fe20000000000 */
[CC--:B------:R-:W-:Y:S02]  /*0960*/  ISETP.GE.AND P0, PT, R2.reuse, R13.reuse, PT ;  /* 0x0000000d0200720c */ /* 0x0c0fe40003f06270 */
[----:B------:R-:W-:-:S11]  /*0970*/  VIMNMX R13, PT, PT, R2, R13, PT ;  /* 0x0000000d020d7248 */ /* 0x000fd60003fe0100 */
[----:B--2---:R-:W2:Y:S01]  /*0980*/  @!P0 LDS R12, [UR7] ;  /* 0x00000007ff0c8984 */ /* 0x004ea20008000800 */
[----:B------:R-:W-:Y:S01]  /*0990*/  ISETP.GE.U32.AND P0, PT, R3, 0x1ff, PT ;  /* 0x000001ff0300780c */ /* 0x000fe20003f06070 */
[----:B------:R-:W-:-:S12]  /*09a0*/  UIADD3 UR7, UPT, UPT, UR7, 0x4, URZ ;  /* 0x0000000407077890 */ /* 0x000fd8000fffe0ff */
[----:B------:R-:W-:Y:S05]  /*09b0*/  @!P0 BRA P2, `(.L_x_8) ;  /* 0xfffffffc00b88947 */ /* 0x000fea000103ffff */
.L_x_7:
[----:B------:R-:W-:Y:S05]  /*09c0*/  BSYNC.RECONVERGENT B0 ;  /* 0x0000000000007941 */ /* 0x000fea0003800200 */
.L_x_6:
[----:B------:R-:W-:Y:S06]  /*09d0*/  BAR.SYNC.DEFER_BLOCKING 0x0 ;  /* 0x0000000000007b1d */ /* 0x000fec0000010000 */
[----:B------:R-:W-:Y:S05]  /*09e0*/  @P1 BRA `(.L_x_9) ;  /* 0xfffffff800bc1947 */ /* 0x000fea000383ffff */
.L_x_2:
[----:B0-----:R-:W0:Y:S01]  /*09f0*/  SHFL.DOWN PT, R2, R13, 0x10, 0x1f ;  /* 0x0a001f000d027f89 */ /* 0x001e2200000e0000 */
[----:B------:R-:W-:Y:S01]  /*0a00*/  BSSY.RECONVERGENT B0, `(.L_x_10) ;  /* 0x000002f000007945 */ /* 0x000fe20003800200 */
[----:B------:R-:W-:Y:S02]  /*0a10*/  ISETP.GT.U32.AND P2, PT, R7, 0x1f, PT ;  /* 0x0000001f0700780c */ /* 0x000fe40003f44070 */
[----:B-12---:R-:W1:Y:S04]  /*0a20*/  SHFL.DOWN PT, R3, R12, 0x10, 0x1f ;  /* 0x0a001f000c037f89 */ /* 0x006e6800000e0000 */
[----:B------:R-:W2:Y:S01]  /*0a30*/  SHFL.DOWN PT, R4, R9, 0x10, 0x1f ;  /* 0x0a001f0009047f89 */ /* 0x000ea200000e0000 */
[CC--:B0-----:R-:W-:Y:S02]  /*0a40*/  ISETP.GE.AND P0, PT, R2.reuse, R13.reuse, PT ;  /* 0x0000000d0200720c */ /* 0x0c1fe40003f06270 */
[----:B------:R-:W-:-:S02]  /*0a50*/  VIMNMX R2, PT, PT, R2, R13, PT ;  /* 0x0000000d02027248 */ /* 0x000fc40003fe0100 */
[----:B-1----:R-:W-:-:S03]  /*0a60*/  SEL R3, R3, R12, !P0 ;  /* 0x0000000c03037207 */ /* 0x002fc60004000000 */
[----:B------:R-:W0:Y:S01]  /*0a70*/  SHFL.DOWN PT, R5, R2, 0x8, 0x1f ;  /* 0x09001f0002057f89 */ /* 0x000e2200000e0000 */
[----:B--2---:R-:W-:-:S03]  /*0a80*/  SEL R4, R4, R9, !P0 ;  /* 0x0000000904047207 */ /* 0x004fc60004000000 */
[----:B------:R-:W1:Y:S04]  /*0a90*/  SHFL.DOWN PT, R8, R3, 0x8, 0x1f ;  /* 0x09001f0003087f89 */ /* 0x000e6800000e0000 */
[----:B------:R-:W2:Y:S01]  /*0aa0*/  SHFL.DOWN PT, R11, R4, 0x8, 0x1f ;  /* 0x09001f00040b7f89 */ /* 0x000ea200000e0000 */
[----:B0-----:R-:W-:Y:S02]  /*0ab0*/  ISETP.GE.AND P0, PT, R5, R2, PT ;  /* 0x000000020500720c */ /* 0x001fe40003f06270 */
[----:B------:R-:W-:Y:S02]  /*0ac0*/  VIMNMX R5, PT, PT, R2, R5, PT ;  /* 0x0000000502057248 */ /* 0x000fe40003fe0100 */
        /* <DEDUP_REMOVED lines=16> */
[----:B--2---:R-:W-:Y:S02]  /*0bd0*/  SEL R13, R13, R12, !P0 ;  /* 0x0000000c0d0d7207 */ /* 0x004fe40004000000 */
[----:B------:R-:W-:Y:S01]  /*0be0*/  LOP3.LUT P0, R2, R7, 0x1f, RZ, 0xc0, !PT ;  /* 0x0000001f07027812 */ /* 0x000fe2000780c0ff */
[----:B------:R-:W1:Y:S04]  /*0bf0*/  SHFL.DOWN PT, R14, R3, 0x1, 0x1f ;  /* 0x08201f00030e7f89 */ /* 0x000e6800000e0000 */
[----:B------:R-:W2:Y:S01]  /*0c00*/  SHFL.DOWN PT, R8, R13, 0x1, 0x1f ;  /* 0x08201f000d087f89 */ /* 0x000ea200000e0000 */
[----:B0-----:R-:W-:Y:S02]  /*0c10*/  ISETP.GE.AND P1, PT, R5, R4, PT ;  /* 0x000000040500720c */ /* 0x001fe40003f26270 */
[----:B------:R-:W-:-:S02]  /*0c20*/  VIMNMX R10, PT, PT, R4, R5, PT ;  /* 0x00000005040a7248 */ /* 0x000fc40003fe0100 */
[----:B-1----:R-:W-:Y:S02]  /*0c30*/  SEL R14, R14, R3, !P1 ;  /* 0x000000030e0e7207 */ /* 0x002fe40004800000 */
[----:B--2---:R-:W-:Y:S01]  /*0c40*/  SEL R8, R8, R13, !P1 ;  /* 0x0000000d08087207 */ /* 0x004fe20004800000 */
[----:B------:R-:W-:Y:S06]  /*0c50*/  @P0 BRA `(.L_x_11) ;  /* 0x0000000000240947 */ /* 0x000fec0003800000 */
[----:B------:R-:W0:Y:S01]  /*0c60*/  S2R R5, SR_CgaCtaId ;  /* 0x0000000000057919 */ /* 0x000e220000008800 */
[----:B------:R-:W-:Y:S02]  /*0c70*/  MOV R4, 0x400 ;  /* 0x0000040000047802 */ /* 0x000fe40000000f00 */
[----:B------:R-:W-:-:S03]  /*0c80*/  SHF.R.U32.HI R3, RZ, 0x5, R7 ;  /* 0x00000005ff037819 */ /* 0x000fc60000011607 */
[----:B------:R-:W-:-:S05]  /*0c90*/  VIADD R4, R4, 0x1800 ;  /* 0x0000180004047836 */ /* 0x000fca0000000000 */
[----:B0-----:R-:W-:-:S05]  /*0ca0*/  LEA R4, R5, R4, 0x18 ;  /* 0x0000000405047211 */ /* 0x001fca00078ec0ff */
[----:B------:R-:W-:-:S05]  /*0cb0*/  IMAD R3, R3, 0xc, R4 ;  /* 0x0000000c03037824 */ /* 0x000fca00078e0204 */
[----:B------:R0:W-:Y:S04]  /*0cc0*/  STS [R3], R10 ;  /* 0x0000000a03007388 */ /* 0x0001e80000000800 */
[----:B------:R0:W-:Y:S04]  /*0cd0*/  STS [R3+0x4], R8 ;  /* 0x0000040803007388 */ /* 0x0001e80000000800 */
[----:B------:R0:W-:Y:S02]  /*0ce0*/  STS [R3+0x8], R14 ;  /* 0x0000080e03007388 */ /* 0x0001e40000000800 */
.L_x_11:
[----:B------:R-:W-:Y:S05]  /*0cf0*/  BSYNC.RECONVERGENT B0 ;  /* 0x0000000000007941 */ /* 0x000fea0003800200 */
.L_x_10:
[----:B------:R-:W-:Y:S06]  /*0d00*/  BAR.SYNC.DEFER_BLOCKING 0x0 ;  /* 0x0000000000007b1d */ /* 0x000fec0000010000 */
[----:B------:R-:W-:Y:S05]  /*0d10*/  @P2 EXIT ;  /* 0x000000000000294d */ /* 0x000fea0003800000 */
[----:B------:R-:W-:Y:S02]  /*0d20*/  SHF.R.U32.HI R6, RZ, 0x5, R6 ;  /* 0x00000005ff067819 */ /* 0x000fe40000011606 */
[C---:B------:R-:W-:Y:S02]  /*0d30*/  ISETP.NE.AND P1, PT, R7.reuse, RZ, PT ;  /* 0x000000ff0700720c */ /* 0x040fe40003f25270 */
[----:B------:R-:W-:-:S13]  /*0d40*/  ISETP.GE.U32.AND P0, PT, R7, R6, PT ;  /* 0x000000060700720c */ /* 0x000fda0003f06070 */
[----:B------:R-:W1:Y:S01]  /*0d50*/  @!P0 S2R R4, SR_CgaCtaId ;  /* 0x0000000000048919 */ /* 0x000e620000008800 */
[----:B0-----:R-:W-:-:S05]  /*0d60*/  @!P0 MOV R3, 0x400 ;  /* 0x0000040000038802 */ /* 0x001fca0000000f00 */
[----:B------:R-:W-:-:S05]  /*0d70*/  @!P0 VIADD R3, R3, 0x1800 ;  /* 0x0000180003038836 */ /* 0x000fca0000000000 */
[----:B-1----:R-:W-:Y:S01]  /*0d80*/  @!P0 LEA R5, R4, R3, 0x18 ;  /* 0x0000000304058211 */ /* 0x002fe200078ec0ff */
[----:B------:R-:W-:-:S04]  /*0d90*/  IMAD.MOV.U32 R3, RZ, RZ, 0x7fffffff ;  /* 0x7fffffffff037424 */ /* 0x000fc800078e00ff */
[----:B------:R-:W-:-:S05]  /*0da0*/  @!P0 IMAD R2, R2, 0xc, R5 ;  /* 0x0000000c02028824 */ /* 0x000fca00078e0205 */
[----:B------:R-:W0:Y:S04]  /*0db0*/  @!P0 LDS R3, [R2] ;  /* 0x0000000002038984 */ /* 0x000e280000000800 */
[----:B------:R-:W1:Y:S04]  /*0dc0*/  @!P0 LDS R8, [R2+0x4] ;  /* 0x0000040002088984 */ /* 0x000e680000000800 */
[----:B------:R-:W2:Y:S04]  /*0dd0*/  @!P0 LDS R14, [R2+0x8] ;  /* 0x00000800020e8984 */ /* 0x000ea80000000800 */
[----:B0-----:R-:W0:Y:S04]  /*0de0*/  SHFL.DOWN PT, R4, R3, 0x10, 0x1f ;  /* 0x0a001f0003047f89 */ /* 0x001e2800000e0000 */
[----:B-1----:R-:W1:Y:S04]  /*0df0*/  SHFL.DOWN PT, R5, R8, 0x10, 0x1f ;  /* 0x0a001f0008057f89 */ /* 0x002e6800000e0000 */
[----:B--2---:R-:W2:Y:S01]  /*0e00*/  SHFL.DOWN PT, R9, R14, 0x10, 0x1f ;  /* 0x0a001f000e097f89 */ /* 0x004ea200000e0000 */
[----:B0-----:R-:W-:-:S02]  /*0e10*/  ISETP.GE.AND P0, PT, R4, R3, PT ;  /* 0x000000030400720c */ /* 0x001fc40003f06270 */
        /* <DEDUP_REMOVED lines=23> */
[----:B------:R0:W1:Y:S01]  /*0f90*/  SHFL.DOWN PT, R6, R5, 0x1, 0x1f ;  /* 0x08201f0005067f89 */ /* 0x00006200000e0000 */
[----:B--2---:R-:W-:-:S03]  /*0fa0*/  SEL R8, R8, R13, !P0 ;  /* 0x0000000d08087207 */ /* 0x004fc60004000000 */
[----:B------:R0:W2:Y:S04]  /*0fb0*/  SHFL.DOWN PT, R7, R4, 0x1, 0x1f ;  /* 0x08201f0004077f89 */ /* 0x0000a800000e0000 */
[----:B------:R0:W3:Y:S01]  /*0fc0*/  SHFL.DOWN PT, R9, R8, 0x1, 0x1f ;  /* 0x08201f0008097f89 */ /* 0x0000e200000e0000 */
[----:B------:R-:W-:Y:S05]  /*0fd0*/  @P1 EXIT ;  /* 0x000000000000194d */ /* 0x000fea0003800000 */
[----:B------:R-:W4:Y:S01]  /*0fe0*/  LDC.64 R2, c[0x0][0x3a0] ;  /* 0x0000e800ff027b82 */ /* 0x000f220000000a00 */
[----:B-1----:R-:W-:Y:S02]  /*0ff0*/  ISETP.GE.AND P0, PT, R6, R5, PT ;  /* 0x000000050600720c */ /* 0x002fe40003f06270 */
[----:B0-----:R-:W-:Y:S02]  /*1000*/  VIMNMX R5, PT, PT, R5, R6, PT ;  /* 0x0000000605057248 */ /* 0x001fe40003fe0100 */
[----:B--2---:R-:W-:Y:S02]  /*1010*/  SEL R7, R7, R4, !P0 ;  /* 0x0000000407077207 */ /* 0x004fe40004000000 */
[----:B---3--:R-:W-:Y:S01]  /*1020*/  SEL R9, R9, R8, !P0 ;  /* 0x0000000809097207 */ /* 0x008fe20004000000 */
[----:B----4-:R-:W-:-:S05]  /*1030*/  IMAD.WIDE.U32 R2, R0, 0xc, R2 ;  /* 0x0000000c00027825 */ /* 0x010fca00078e0002 */
[----:B------:R-:W-:Y:S04]  /*1040*/  STG.E desc[UR10][R2.64], R5 ;  /* 0x0000000502007986 */ /* 0x000fe8000c10190a */
[----:B------:R-:W-:Y:S04]  /*1050*/  STG.E desc[UR10][R2.64+0x4], R7 ;  /* 0x0000040702007986 */ /* 0x000fe8000c10190a */
[----:B------:R-:W-:Y:S01]  /*1060*/  STG.E desc[UR10][R2.64+0x8], R9 ;  /* 0x0000080902007986 */ /* 0x000fe2000c10190a */
[----:B------:R-:W-:Y:S05]  /*1070*/  EXIT ;  /* 0x000000000000794d */ /* 0x000fea0003800000 */
.L_x_12:
[----:B------:R-:W-:-:S00]  /*1080*/  BRA `(.L_x_12) ;  /* 0xfffffffc00fc7947 */ /* 0x000fc0000383ffff */
[----:B------:R-:W-:-:S00]  /*1090*/  NOP ;  /* 0x0000000000007918 */ /* 0x000fc00000000000 */
        /* <DEDUP_REMOVED lines=14> */
.L_x_43:


//--------------------- .text._Z12index_shapesPiiS_S_S_S_ --------------------------
	.section	.text._Z12index_shapesPiiS_S_S_S_,"ax",@progbits
	.align	128
        .global         _Z12index_shapesPiiS_S_S_S_
        .type           _Z12index_shapesPiiS_S_S_S_,@function
        .size           _Z12index_shapesPiiS_S_S_S_,(.L_x_44 - _Z12index_shapesPiiS_S_S_S_)
        .other          _Z12index_shapesPiiS_S_S_S_,@"STO_CUDA_ENTRY STV_DEFAULT"
_Z12index_shapesPiiS_S_S_S_:
.text._Z12index_shapesPiiS_S_S_S_:
[----:B------:R-:W-:Y:S01]  /*0000*/  LDC R1, c[0x0][0x37c] ;  /* 0x0000df00ff017b82 */ /* 0x000fe20000000800 */
[----:B------:R-:W0:Y:S07]  /*0010*/  S2R R9, SR_TID.X ;  /* 0x0000000000097919 */ /* 0x000e2e0000002100 */
[----:B------:R-:W1:Y:S01]  /*0020*/  S2UR UR4, SR_CTAID.X ;  /* 0x00000000000479c3 */ /* 0x000e620000002500 */
[----:B------:R-:W2:Y:S01]  /*0030*/  LDCU UR5, c[0x0][0x388] ;  /* 0x00007100ff0577ac */ /* 0x000ea20008000800 */
[----:B------:R-:W3:Y:S06]  /*0040*/  LDCU.64 UR8, c[0x0][0x358] ;  /* 0x00006b00ff0877ac */ /* 0x000eec0008000a00 */
[----:B------:R-:W1:Y:S01]  /*0050*/  LDC R0, c[0x0][0x360] ;  /* 0x0000d800ff007b82 */ /* 0x000e620000000800 */
[----:B0-----:R-:W-:Y:S01]  /*0060*/  ISETP.NE.AND P0, PT, R9, RZ, PT ;  /* 0x000000ff0900720c */ /* 0x001fe20003f05270 */
[----:B-1----:R-:W-:-:S12]  /*0070*/  IMAD R8, R0, UR4, RZ ;  /* 0x0000000400087c24 */ /* 0x002fd8000f8e02ff */
[----:B------:R-:W0:Y:S01]  /*0080*/  @!P0 S2R R3, SR_CgaCtaId ;  /* 0x0000000000038919 */ /* 0x000e220000008800 */
[----:B------:R-:W-:-:S04]  /*0090*/  @!P0 MOV R2, 0x400 ;  /* 0x0000040000028802 */ /* 0x000fc80000000f00 */
[----:B0-----:R-:W-:-:S05]  /*00a0*/  @!P0 LEA R2, R3, R2, 0x18 ;  /* 0x0000000203028211 */ /* 0x001fca00078ec0ff */
[----:B------:R0:W-:Y:S01]  /*00b0*/  @!P0 STS.64 [R2+0x4008], RZ ;  /* 0x004008ff02008388 */ /* 0x0001e20000000a00 */
[----:B------:R-:W-:Y:S01]  /*00c0*/  BAR.SYNC.DEFER_BLOCKING 0x0 ;  /* 0x0000000000007b1d */ /* 0x000fe20000010000 */
[----:B--2---:R-:W-:-:S13]  /*00d0*/  ISETP.GE.AND P0, PT, R8, UR5, PT ;  /* 0x0000000508007c0c */ /* 0x004fda000bf06270 */
[----:B0--3--:R-:W-:Y:S05]  /*00e0*/  @P0 BRA `(.L_x_13) ;  /* 0x0000000800e80947 */ /* 0x009fea0003800000 */
[----:B------:R-:W0:Y:S01]  /*00f0*/  S2UR UR5, SR_CgaCtaId ;  /* 0x00000000000579c3 */ /* 0x000e220000008800 */
[----:B------:R-:W-:Y:S02]  /*0100*/  UMOV UR4, 0x400 ;  /* 0x0000040000047882 */ /* 0x000fe40000000000 */
[----:B------:R-:W-:-:S05]  /*0110*/  UIADD3 UR4, UPT, UPT, UR4, 0x8, URZ ;  /* 0x0000000804047890 */ /* 0x000fca000fffe0ff */
[----:B------:R-:W1:Y:S01]  /*0120*/  LDC R11, c[0x0][0x370] ;  /* 0x0000dc00ff0b7b82 */ /* 0x000e620000000800 */
[----:B0-----:R-:W-:-:S06]  /*0130*/  ULEA UR4, UR5, UR4, 0x18 ;  /* 0x0000000405047291 */ /* 0x001fcc000f8ec0ff */
[----:B------:R-:W-:Y:S01]  /*0140*/  LEA R10, R9, UR4, 0x2 ;  /* 0x00000004090a7c11 */ /* 0x000fe2000f8e10ff */
[----:B-1----:R-:W-:-:S07]  /*0150*/  IMAD R11, R0, R11, RZ ;  /* 0x0000000b000b7224 */ /* 0x002fce00078e02ff */
.L_x_33:
[----:B0-----:R-:W0:Y:S01]  /*0160*/  LDCU UR5, c[0x0][0x388] ;  /* 0x00007100ff0577ac */ /* 0x001e220008000800 */
[--C-:B------:R-:W-:Y:S01]  /*0170*/  IMAD.IADD R12, R9, 0x1, R8.reuse ;  /* 0x00000001090c7824 */ /* 0x100fe200078e0208 */
[----:B------:R-:W-:Y:S01]  /*0180*/  BSSY.RECONVERGENT B0, `(.L_x_14) ;  /* 0x000003b000007945 */ /* 0x000fe20003800200 */
[----:B------:R-:W-:Y:S02]  /*0190*/  IMAD.IADD R8, R11, 0x1, R8 ;  /* 0x000000010b087824 */ /* 0x000fe400078e0208 */
[----:B------:R-:W-:Y:S02]  /*01a0*/  IMAD.MOV.U32 R13, RZ, RZ, -0x1 ;  /* 0xffffffffff0d7424 */ /* 0x000fe400078e00ff */
[----:B------:R-:W-:Y:S01]  /*01b0*/  IMAD.MOV.U32 R14, RZ, RZ, -0x1 ;  /* 0xffffffffff0e7424 */ /* 0x000fe200078e00ff */
[----:B0-----:R-:W-:Y:S02]  /*01c0*/  ISETP.GE.AND P1, PT, R12, UR5, PT ;  /* 0x000000050c007c0c */ /* 0x001fe4000bf26270 */
[----:B------:R-:W-:-:S11]  /*01d0*/  ISETP.GE.AND P0, PT, R8, UR5, PT ;  /* 0x0000000508007c0c */ /* 0x000fd6000bf06270 */
[----:B-1234-:R-:W-:Y:S05]  /*01e0*/  @P1 BRA `(.L_x_15) ;  /* 0x0000000000d01947 */ /* 0x01efea0003800000 */
[----:B------:R-:W0:Y:S02]  /*01f0*/  LDC.64 R2, c[0x0][0x380] ;  /* 0x0000e000ff027b82 */ /* 0x000e240000000a00 */
[----:B0-----:R-:W-:-:S06]  /*0200*/  IMAD.WIDE R2, R12, 0x4, R2 ;  /* 0x000000040c027825 */ /* 0x001fcc00078e0202 */
[----:B------:R-:W2:Y:S02]  /*0210*/  LDG.E R2, desc[UR8][R2.64] ;  /* 0x0000000802027981 */ /* 0x000ea4000c1e1900 */
[----:B--2---:R-:W-:-:S13]  /*0220*/  ISETP.NE.AND P1, PT, R2, 0x2, PT ;  /* 0x000000020200780c */ /* 0x004fda0003f25270 */
[----:B------:R-:W-:Y:S05]  /*0230*/  @!P1 BRA `(.L_x_16) ;  /* 0x0000000000689947 */ /* 0x000fea0003800000 */
[----:B------:R-:W-:Y:S01]  /*0240*/  ISETP.NE.AND P1, PT, R2, 0x1, PT ;  /* 0x000000010200780c */ /* 0x000fe20003f25270 */
[----:B------:R-:W-:Y:S02]  /*0250*/  IMAD.MOV.U32 R13, RZ, RZ, -0x1 ;  /* 0xffffffffff0d7424 */ /* 0x000fe400078e00ff */
[----:B------:R-:W-:-:S10]  /*0260*/  IMAD.MOV.U32 R14, RZ, RZ, -0x1 ;  /* 0xffffffffff0e7424 */ /* 0x000fd400078e00ff */
[----:B------:R-:W-:Y:S05]  /*0270*/  @P1 BRA `(.L_x_15) ;  /* 0x0000000000ac1947 */ /* 0x000fea0003800000 */
[----:B------:R-:W0:Y:S01]  /*0280*/  S2R R4, SR_LANEID ;  /* 0x0000000000047919 */ /* 0x000e220000000000 */
[----:B------:R-:W1:Y:S01]  /*0290*/  S2UR UR6, SR_CgaCtaId ;  /* 0x00000000000679c3 */ /* 0x000e620000008800 */
[----:B------:R-:W-:Y:S01]  /*02a0*/  VOTEU.ANY UR7, UPT, PT ;  /* 0x0000000000077886 */ /* 0x000fe200038e0100 */
[----:B------:R-:W-:Y:S01]  /*02b0*/  UMOV UR5, 0x400 ;  /* 0x0000040000057882 */ /* 0x000fe20000000000 */
[----:B------:R-:W0:Y:S01]  /*02c0*/  FLO.U32 R3, UR7 ;  /* 0x0000000700037d00 */ /* 0x000e2200080e0000 */
[----:B------:R-:W-:Y:S01]  /*02d0*/  UIADD3 UR5, UPT, UPT, UR5, 0x4008, URZ ;  /* 0x0000400805057890 */ /* 0x000fe2000fffe0ff */
[----:B------:R-:W-:-:S06]  /*02e0*/  IMAD.MOV.U32 R14, RZ, RZ, -0x1 ;  /* 0xffffffffff0e7424 */ /* 0x000fcc00078e00ff */
[----:B------:R-:W2:Y:S01]  /*02f0*/  POPC R2, UR7 ;  /* 0x0000000700027d09 */ /* 0x000ea20008000000 */
[----:B-1----:R-:W-:Y:S01]  /*0300*/  ULEA UR5, UR6, UR5, 0x18 ;  /* 0x0000000506057291 */ /* 0x002fe2000f8ec0ff */
[----:B0-----:R-:W-:Y:S02]  /*0310*/  ISETP.EQ.U32.AND P1, PT, R3, R4, PT ;  /* 0x000000040300720c */ /* 0x001fe40003f22070 */
[----:B------:R-:W0:Y:S11]  /*0320*/  S2R R4, SR_LTMASK ;  /* 0x0000000000047919 */ /* 0x000e360000003900 */
[----:B--2---:R-:W1:Y:S01]  /*0330*/  @P1 ATOMS.ADD R2, [UR5], R2 ;  /* 0x00000002ff02198c */ /* 0x004e620008000005 */
[----:B0-----:R-:W-:-:S03]  /*0340*/  LOP3.LUT R4, R4, UR7, RZ, 0xc0, !PT ;  /* 0x0000000704047c12 */ /* 0x001fc6000f8ec0ff */
[----:B-1----:R-:W0:Y:S03]  /*0350*/  SHFL.IDX PT, R3, R2, R3, 0x1f ;  /* 0x00001f0302037589 */ /* 0x002e2600000e0000 */
[----:B------:R-:W0:Y:S02]  /*0360*/  POPC R4, R4 ;  /* 0x0000000400047309 */ /* 0x000e240000000000 */
[----:B0-----:R-:W-:-:S05]  /*0370*/  IMAD.IADD R13, R3, 0x1, R4 ;  /* 0x00000001030d7824 */ /* 0x001fca00078e0204 */
[----:B------:R-:W-:-:S13]  /*0380*/  ISETP.GT.AND P1, PT, R13, 0x7ff, PT ;  /* 0x000007ff0d00780c */ /* 0x000fda0003f24270 */
[----:B------:R-:W-:Y:S05]  /*0390*/  @P1 BRA `(.L_x_15) ;  /* 0x0000000000641947 */ /* 0x000fea0003800000 */
[----:B------:R-:W-:Y:S01]  /*03a0*/  LEA R3, R13, UR4, 0x2 ;  /* 0x000000040d037c11 */ /* 0x000fe2000f8e10ff */
[----:B------:R-:W-:-:S04]  /*03b0*/  IMAD.MOV.U32 R14, RZ, RZ, -0x1 ;  /* 0xffffffffff0e7424 */ /* 0x000fc800078e00ff */
[----:B------:R1:W-:Y:S01]  /*03c0*/  STS [R3], R12 ;  /* 0x0000000c03007388 */ /* 0x0003e20000000800 */
[----:B------:R-:W-:Y:S05]  /*03d0*/  BRA `(.L_x_15) ;  /* 0x0000000000547947 */ /* 0x000fea0003800000 */
.L_x_16:
[----:B------:R-:W0:Y:S01]  /*03e0*/  S2R R3, SR_LANEID ;  /* 0x0000000000037919 */ /* 0x000e220000000000 */
[----:B------:R-:W-:Y:S01]  /*03f0*/  VOTEU.ANY UR5, UPT, PT ;  /* 0x0000000000057886 */ /* 0x000fe200038e0100 */
[----:B------:R-:W-:Y:S01]  /*0400*/  MOV R7, 0x400 ;  /* 0x0000040000077802 */ /* 0x000fe20000000f00 */
[----:B------:R-:W0:Y:S01]  /*0410*/  FLO.U32 R4, UR5 ;  /* 0x0000000500047d00 */ /* 0x000e2200080e0000 */
[----:B------:R-:W1:Y:S03]  /*0420*/  S2R R13, SR_CgaCtaId ;  /* 0x00000000000d7919 */ /* 0x000e660000008800 */
[----:B------:R-:W-:Y:S01]  /*0430*/  VIADD R2, R7, 0x400c ;  /* 0x0000400c07027836 */ /* 0x000fe20000000000 */
[----:B------:R-:W2:Y:S03]  /*0440*/  S2R R6, SR_LTMASK ;  /* 0x0000000000067919 */ /* 0x000ea60000003900 */
[----:B------:R-:W3:Y:S01]  /*0450*/  POPC R5, UR5 ;  /* 0x0000000500057d09 */ /* 0x000ee20008000000 */
[----:B0-----:R-:W-:-:S02]  /*0460*/  ISETP.EQ.U32.AND P1, PT, R4, R3, PT ;  /* 0x000000030400720c */ /* 0x001fc40003f22070 */
[----:B-1----:R-:W-:Y:S02]  /*0470*/  LEA R2, R13, R2, 0x18 ;  /* 0x000000020d027211 */ /* 0x002fe400078ec0ff */
[----:B--2---:R-:W-:-:S04]  /*0480*/  LOP3.LUT R6, R6, UR5, RZ, 0xc0, !PT ;  /* 0x0000000506067c12 */ /* 0x004fc8000f8ec0ff */
[----:B------:R-:W0:Y:S05]  /*0490*/  POPC R3, R6 ;  /* 0x0000000600037309 */ /* 0x000e2a0000000000 */
[----:B---3--:R-:W1:Y:S04]  /*04a0*/  @P1 ATOMS.ADD R5, [R2], R5 ;  /* 0x000000050205138c */ /* 0x008e680000000000 */
[----:B-1----:R-:W0:Y:S02]  /*04b0*/  SHFL.IDX PT, R4, R5, R4, 0x1f ;  /* 0x00001f0405047589 */ /* 0x002e2400000e0000 */
[----:B0-----:R-:W-:-:S05]  /*04c0*/  IMAD.IADD R14, R4, 0x1, R3 ;  /* 0x00000001040e7824 */ /* 0x001fca00078e0203 */
[----:B------:R-:W-:-:S13]  /*04d0*/  ISETP.GT.AND P1, PT, R14, 0x7ff, PT ;  /* 0x000007ff0e00780c */ /* 0x000fda0003f24270 */
[----:B------:R-:W-:-:S05]  /*04e0*/  @!P1 VIADD R3, R7, 0x2008 ;  /* 0x0000200807039836 */ /* 0x000fca0000000000 */
[----:B------:R-:W-:Y:S01]  /*04f0*/  @!P1 LEA R3, R13, R3, 0x18 ;  /* 0x000000030d039211 */ /* 0x000fe200078ec0ff */
[----:B------:R-:W-:-:S04]  /*0500*/  IMAD.MOV.U32 R13, RZ, RZ, -0x1 ;  /* 0xffffffffff0d7424 */ /* 0x000fc800078e00ff */
[----:B------:R-:W-:-:S05]  /*0510*/  @!P1 IMAD R3, R14, 0x4, R3 ;  /* 0x000000040e039824 */ /* 0x000fca00078e0203 */
[----:B------:R0:W-:Y:S02]  /*0520*/  @!P1 STS [R3], R12 ;  /* 0x0000000c03009388 */ /* 0x0001e40000000800 */
.L_x_15:
[----:B------:R-:W-:Y:S05]  /*0530*/  BSYNC.RECONVERGENT B0 ;  /* 0x0000000000007941 */ /* 0x000fea0003800200 */
.L_x_14:
[----:B------:R-:W2:Y:S01]  /*0540*/  S2R R17, SR_CgaCtaId ;  /* 0x0000000000117919 */ /* 0x000ea20000008800 */
[----:B------:R-:W-:Y:S01]  /*0550*/  MOV R16, 0x400 ;  /* 0x0000040000107802 */ /* 0x000fe20000000f00 */
[----:B------:R-:W-:Y:S03]  /*0560*/  BAR.SYNC.DEFER_BLOCKING 0x0 ;  /* 0x0000000000007b1d */ /* 0x000fe60000010000 */
[----:B--2---:R-:W-:-:S05]  /*0570*/  LEA R15, R17, R16, 0x18 ;  /* 0x00000010110f7211 */ /* 0x004fca00078ec0ff */
[----:B01----:R-:W0:Y:S02]  /*0580*/  LDS.64 R2, [R15+0x4008] ;  /* 0x004008000f027984 */ /* 0x003e240000000a00 */
[----:B0-----:R-:W-:-:S13]  /*0590*/  ISETP.GE.AND P1, PT, R2, 0x800, PT ;  /* 0x000008000200780c */ /* 0x001fda0003f26270 */
[----:B------:R-:W-:Y:S05]  /*05a0*/  @!P1 BRA `(.L_x_17) ;  /* 0x0000000000bc9947 */ /* 0x000fea0003800000 */
[C---:B------:R-:W-:Y:S01]  /*05b0*/  ISETP.NE.AND P3, PT, R9.reuse, RZ, PT ;  /* 0x000000ff0900720c */ /* 0x040fe20003f65270 */
[----:B------:R-:W-:Y:S01]  /*05c0*/  BSSY.RECONVERGENT B0, `(.L_x_18) ;  /* 0x0000012000007945 */ /* 0x000fe20003800200 */
[----:B------:R-:W-:Y:S02]  /*05d0*/  ISETP.GT.AND P2, PT, R2, R9, PT ;  /* 0x000000090200720c */ /* 0x000fe40003f44270 */
[----:B------:R-:W-:-:S09]  /*05e0*/  ISETP.NE.AND P1, PT, R9, RZ, PT ;  /* 0x000000ff0900720c */ /* 0x000fd20003f25270 */
[----:B------:R-:W-:Y:S05]  /*05f0*/  @P3 BRA `(.L_x_19) ;  /* 0x0000000000383947 */ /* 0x000fea0003800000 */
[----:B------:R-:W0:Y:S01]  /*0600*/  S2R R7, SR_LANEID ;  /* 0x0000000000077919 */ /* 0x000e220000000000 */
[----:B------:R-:W-:Y:S01]  /*0610*/  VOTEU.ANY UR5, UPT, PT ;  /* 0x0000000000057886 */ /* 0x000fe200038e0100 */
[----:B------:R-:W1:Y:S01]  /*0620*/  LDC.64 R4, c[0x0][0x398] ;  /* 0x0000e600ff047b82 */ /* 0x000e620000000a00 */
[----:B------:R-:W0:Y:S08]  /*0630*/  FLO.U32 R18, UR5 ;  /* 0x0000000500127d00 */ /* 0x000e3000080e0000 */
[----:B------:R-:W2:Y:S01]  /*0640*/  POPC R6, UR5 ;  /* 0x0000000500067d09 */ /* 0x000ea20008000000 */
[----:B0-----:R-:W-:Y:S01]  /*0650*/  ISETP.EQ.U32.AND P3, PT, R18, R7, PT ;  /* 0x000000071200720c */ /* 0x001fe20003f62070 */
[----:B--2---:R-:W-:-:S12]  /*0660*/  IMAD.SHL.U32 R7, R6, 0x800, RZ ;  /* 0x0000080006077824 */ /* 0x004fd800078e00ff */
[----:B-1----:R-:W2:Y:S01]  /*0670*/  @P3 ATOMG.E.ADD.STRONG.GPU PT, R5, desc[UR8][R4.64], R7 ;  /* 0x80000007040539a8 */ /* 0x002ea200081ef108 */
[----:B------:R-:W0:Y:S02]  /*0680*/  S2R R19, SR_LTMASK ;  /* 0x0000000000137919 */ /* 0x000e240000003900 */
[----:B0-----:R-:W-:-:S06]  /*0690*/  LOP3.LUT R19, R19, UR5, RZ, 0xc0, !PT ;  /* 0x0000000513137c12 */ /* 0x001fcc000f8ec0ff */
[----:B------:R-:W0:Y:S01]  /*06a0*/  POPC R19, R19 ;  /* 0x0000001300137309 */ /* 0x000e220000000000 */
[----:B--2---:R-:W0:Y:S02]  /*06b0*/  SHFL.IDX PT, R6, R5, R18, 0x1f ;  /* 0x00001f1205067589 */ /* 0x004e2400000e0000 */
[----:B0-----:R-:W-:-:S05]  /*06c0*/  IMAD R6, R19, 0x800, R6 ;  /* 0x0000080013067824 */ /* 0x001fca00078e0206 */
[----:B------:R0:W-:Y:S02]  /*06d0*/  STS [R15], R6 ;  /* 0x000000060f007388 */ /* 0x0001e40000000800 */
.L_x_19:
[----:B------:R-:W-:Y:S05]  /*06e0*/  BSYNC.RECONVERGENT B0 ;  /* 0x0000000000007941 */ /* 0x000fea0003800200 */
.L_x_18:
[----:B------:R-:W-:Y:S06]  /*06f0*/  BAR.SYNC.DEFER_BLOCKING 0x0 ;  /* 0x0000000000007b1d */ /* 0x000fec0000010000 */
[----:B------:R-:W-:Y:S04]  /*0700*/  BSSY.RECONVERGENT B0, `(.L_x_20) ;  /* 0x000000f000007945 */ /* 0x000fe80003800200 */
[----:B------:R-:W-:Y:S05]  /*0710*/  @!P2 BRA `(.L_x_21) ;  /* 0x000000000034a947 */ /* 0x000fea0003800000 */
[----:B0-----:R-:W0:Y:S01]  /*0720*/  LDS R6, [R15] ;  /* 0x000000000f067984 */ /* 0x001e220000000800 */
[----:B------:R-:W1:Y:S01]  /*0730*/  LDC.64 R4, c[0x0][0x390] ;  /* 0x0000e400ff047b82 */ /* 0x000e620000000a00 */
[----:B------:R-:W-:Y:S02]  /*0740*/  IMAD.MOV.U32 R21, RZ, RZ, R10 ;  /* 0x000000ffff157224 */ /* 0x000fe400078e000a */
[----:B------:R-:W-:Y:S02]  /*0750*/  IMAD.MOV.U32 R23, RZ, RZ, R9 ;  /* 0x000000ffff177224 */ /* 0x000fe400078e0009 */
[----:B0-----:R-:W-:-:S07]  /*0760*/  IMAD.IADD R19, R9, 0x1, R6 ;  /* 0x0000000109137824 */ /* 0x001fce00078e0206 */
.L_x_22:
[----:B--2---:R0:W2:Y:S01]  /*0770*/  LDS R25, [R21] ;  /* 0x0000000015197984 */ /* 0x0040a20000000800 */
[----:B-1----:R-:W-:-:S04]  /*0780*/  IMAD.WIDE R6, R19, 0x4, R4 ;  /* 0x0000000413067825 */ /* 0x002fc800078e0204 */
[C---:B------:R-:W-:Y:S02]  /*0790*/  IMAD.IADD R23, R0.reuse, 0x1, R23 ;  /* 0x0000000100177824 */ /* 0x040fe400078e0217 */
[C---:B------:R-:W-:Y:S02]  /*07a0*/  IMAD.IADD R19, R0.reuse, 0x1, R19 ;  /* 0x0000000100137824 */ /* 0x040fe400078e0213 */
[----:B0-----:R-:W-:Y:S01]  /*07b0*/  IMAD R21, R0, 0x4, R21 ;  /* 0x0000000400157824 */ /* 0x001fe200078e0215 */
[----:B------:R-:W-:Y:S01]  /*07c0*/  ISETP.GE.U32.AND P2, PT, R23, 0x800, PT ;  /* 0x000008001700780c */ /* 0x000fe20003f46070 */
[----:B--2---:R2:W-:-:S12]  /*07d0*/  STG.E desc[UR8][R6.64], R25 ;  /* 0x0000001906007986 */ /* 0x0045d8000c101908 */
[----:B------:R-:W-:Y:S05]  /*07e0*/  @!P2 BRA `(.L_x_22) ;  /* 0xfffffffc00e0a947 */ /* 0x000fea000383ffff */
.L_x_21:
[----:B------:R-:W-:Y:S05]  /*07f0*/  BSYNC.RECONVERGENT B0 ;  /* 0x0000000000007941 */ /* 0x000fea0003800200 */
.L_x_20:
[----:B------:R-:W-:Y:S06]  /*0800*/  BAR.SYNC.DEFER_BLOCKING 0x0 ;  /* 0x0000000000007b1d */ /* 0x000fec0000010000 */
[----:B------:R-:W-:Y:S04]  /*0810*/  BSSY.RECONVERGENT B0, `(.L_x_23) ;  /* 0x0000007000007945 */ /* 0x000fe80003800200 */
[----:B------:R-:W-:Y:S05]  /*0820*/  @P1 BRA `(.L_x_24) ;  /* 0x0000000000141947 */ /* 0x000fea0003800000 */
[----:B------:R-:W1:Y:S02]  /*0830*/  LDS R4, [R15+0x4008] ;  /* 0x004008000f047984 */ /* 0x000e640000000800 */
[----:B-1----:R-:W-:-:S13]  /*0840*/  ISETP.GE.AND P1, PT, R4, 0x801, PT ;  /* 0x000008010400780c */ /* 0x002fda0003f26270 */
[----:B------:R-:W-:-:S05]  /*0850*/  @P1 VIADD R4, R4, 0xfffff800 ;  /* 0xfffff80004041836 */ /* 0x000fca0000000000 */
[----:B------:R1:W-:Y:S04]  /*0860*/  @P1 STS [R15+0x4008], R4 ;  /* 0x004008040f001388 */ /* 0x0003e80000000800 */
[----:B------:R1:W-:Y:S02]  /*0870*/  @!P1 STS [R15+0x4008], RZ ;  /* 0x004008ff0f009388 */ /* 0x0003e40000000800 */
.L_x_24:
[----:B------:R-:W-:Y:S05]  /*0880*/  BSYNC.RECONVERGENT B0 ;  /* 0x0000000000007941 */ /* 0x000fea0003800200 */
.L_x_23:
[----:B------:R-:W-:Y:S06]  /*0890*/  BAR.SYNC.DEFER_BLOCKING 0x0 ;  /* 0x0000000000007b1d */ /* 0x000fec0000010000 */
.L_x_17:
[----:B------:R-:W-:-:S13]  /*08a0*/  ISETP.GE.AND P1, PT, R3, 0x800, PT ;  /* 0x000008000300780c */ /* 0x000fda0003f26270 */
[----:B------:R-:W-:Y:S05]  /*08b0*/  @!P1 BRA `(.L_x_25) ;  /* 0x0000000000c49947 */ /* 0x000fea0003800000 */
[----:B------:R-:W3:Y:S01]  /*08c0*/  LDS R18, [R15+0x400c] ;  /* 0x00400c000f127984 */ /* 0x000ee20000000800 */
[C---:B------:R-:W-:Y:S01]  /*08d0*/  ISETP.NE.AND P3, PT, R9.reuse, RZ, PT ;  /* 0x000000ff0900720c */ /* 0x040fe20003f65270 */
[----:B------:R-:W-:Y:S01]  /*08e0*/  BSSY.RECONVERGENT B0, `(.L_x_26) ;  /* 0x0000013000007945 */ /* 0x000fe20003800200 */
[----:B------:R-:W-:Y:S02]  /*08f0*/  ISETP.NE.AND P1, PT, R9, RZ, PT ;  /* 0x000000ff0900720c */ /* 0x000fe40003f25270 */
[C---:B---3--:R-:W-:Y:S02]  /*0900*/  ISETP.GT.AND P2, PT, R18.reuse, R9, PT ;  /* 0x000000091200720c */ /* 0x048fe40003f44270 */
[----:B------:R-:W-:-:S07]  /*0910*/  VIMNMX R18, PT, PT, R18, 0x800, PT ;  /* 0x0000080012127848 */ /* 0x000fce0003fe0100 */
[----:B------:R-:W-:Y:S05]  /*0920*/  @P3 BRA `(.L_x_27) ;  /* 0x0000000000383947 */ /* 0x000fea0003800000 */
[----:B0-2---:R-:W0:Y:S01]  /*0930*/  S2R R6, SR_LANEID ;  /* 0x0000000000067919 */ /* 0x005e220000000000 */
[----:B------:R-:W-:Y:S01]  /*0940*/  VOTEU.ANY UR5, UPT, PT ;  /* 0x0000000000057886 */ /* 0x000fe200038e0100 */
[----:B-1----:R-:W1:Y:S01]  /*0950*/  LDC.64 R4, c[0x0][0x3a8] ;  /* 0x0000ea00ff047b82 */ /* 0x002e620000000a00 */
[----:B------:R-:W0:Y:S01]  /*0960*/  FLO.U32 R19, UR5 ;  /* 0x0000000500137d00 */ /* 0x000e2200080e0000 */
[----:B------:R-:W-:-:S06]  /*0970*/  UPOPC UR6, UR5 ;  /* 0x00000005000672bf */ /* 0x000fcc0008000000 */
[----:B------:R-:W-:Y:S01]  /*0980*/  IMAD R7, R18, UR6, RZ ;  /* 0x0000000612077c24 */ /* 0x000fe2000f8e02ff */
[----:B0-----:R-:W-:-:S13]  /*0990*/  ISETP.EQ.U32.AND P3, PT, R19, R6, PT ;  /* 0x000000061300720c */ /* 0x001fda0003f62070 */
[----:B-1----:R-:W2:Y:S01]  /*09a0*/  @P3 ATOMG.E.ADD.STRONG.GPU PT, R4, desc[UR8][R4.64], R7 ;  /* 0x80000007040439a8 */ /* 0x002ea200081ef108 */
[----:B------:R-:W0:Y:S02]  /*09b0*/  S2R R20, SR_LTMASK ;  /* 0x0000000000147919 */ /* 0x000e240000003900 */
[----:B0-----:R-:W-:-:S04]  /*09c0*/  LOP3.LUT R20, R20, UR5, RZ, 0xc0, !PT ;  /* 0x0000000514147c12 */ /* 0x001fc8000f8ec0ff */
[----:B------:R-:W0:Y:S01]  /*09d0*/  POPC R6, R20 ;  /* 0x0000001400067309 */ /* 0x000e220000000000 */
[----:B--2---:R-:W0:Y:S02]  /*09e0*/  SHFL.IDX PT, R19, R4, R19, 0x1f ;  /* 0x00001f1304137589 */ /* 0x004e2400000e0000 */
[----:B0-----:R-:W-:-:S05]  /*09f0*/  IMAD R6, R18, R6, R19 ;  /* 0x0000000612067224 */ /* 0x001fca00078e0213 */
[----:B------:R3:W-:Y:S02]  /*0a00*/  STS [R15], R6 ;  /* 0x000000060f007388 */ /* 0x0007e40000000800 */
.L_x_27:
[----:B------:R-:W-:Y:S05]  /*0a10*/  BSYNC.RECONVERGENT B0 ;  /* 0x0000000000007941 */ /* 0x000fea0003800200 */
.L_x_26:
[----:B------:R-:W-:Y:S06]  /*0a20*/  BAR.SYNC.DEFER_BLOCKING 0x0 ;  /* 0x0000000000007b1d */ /* 0x000fec0000010000 */
[----:B------:R-:W-:Y:S04]  /*0a30*/  BSSY.RECONVERGENT B0, `(.L_x_28) ;  /* 0x000000f000007945 */ /* 0x000fe80003800200 */
[----:B------:R-:W-:Y:S05]  /*0a40*/  @!P2 BRA `(.L_x_29) ;  /* 0x000000000034a947 */ /* 0x000fea0003800000 */
[----:B------:R4:W4:Y:S01]  /*0a50*/  LDS R19, [R15] ;  /* 0x000000000f137984 */ /* 0x0009220000000800 */
[----:B-1----:R-:W1:Y:S01]  /*0a60*/  LDC.64 R4, c[0x0][0x3a0] ;  /* 0x0000e800ff047b82 */ /* 0x002e620000000a00 */
[----:B0-23--:R-:W-:Y:S02]  /*0a70*/  VIADD R6, R16, 0x2008 ;  /* 0x0000200810067836 */ /* 0x00dfe40000000000 */
[----:B------:R-:W-:-:S03]  /*0a80*/  IMAD.MOV.U32 R21, RZ, RZ, R9 ;  /* 0x000000ffff157224 */ /* 0x000fc600078e0009 */
[----:B------:R-:W-:-:S07]  /*0a90*/  LEA R22, R17, R6, 0x18 ;  /* 0x0000000611167211 */ /* 0x000fce00078ec0ff */
.L_x_30:
[----:B------:R-:W-:Y:S02]  /*0aa0*/  IMAD R20, R21, 0x4, R22 ;  /* 0x0000000415147824 */ /* 0x000fe400078e0216 */
[--C-:B0---4-:R-:W-:Y:S02]  /*0ab0*/  IMAD.IADD R7, R19, 0x1, R21.reuse ;  /* 0x0000000113077824 */ /* 0x111fe400078e0215 */
[----:B------:R-:W-:Y:S01]  /*0ac0*/  IMAD.IADD R21, R0, 0x1, R21 ;  /* 0x0000000100157824 */ /* 0x000fe200078e0215 */
[----:B------:R-:W0:Y:S01]  /*0ad0*/  LDS R23, [R20] ;  /* 0x0000000014177984 */ /* 0x000e220000000800 */
[----:B-1----:R-:W-:-:S03]  /*0ae0*/  IMAD.WIDE R6, R7, 0x4, R4 ;  /* 0x0000000407067825 */ /* 0x002fc600078e0204 */
[----:B------:R-:W-:Y:S02]  /*0af0*/  ISETP.GE.AND P2, PT, R21, R18, PT ;  /* 0x000000121500720c */ /* 0x000fe40003f46270 */
[----:B0-----:R0:W-:Y:S11]  /*0b00*/  STG.E desc[UR8][R6.64], R23 ;  /* 0x0000001706007986 */ /* 0x0011f6000c101908 */
[----:B------:R-:W-:Y:S05]  /*0b10*/  @!P2 BRA `(.L_x_30) ;  /* 0xfffffffc00e0a947 */ /* 0x000fea000383ffff */
.L_x_29:
[----:B------:R-:W-:Y:S05]  /*0b20*/  BSYNC.RECONVERGENT B0 ;  /* 0x0000000000007941 */ /* 0x000fea0003800200 */
.L_x_28:
[----:B------:R-:W-:Y:S06]  /*0b30*/  BAR.SYNC.DEFER_BLOCKING 0x0 ;  /* 0x0000000000007b1d */ /* 0x000fec0000010000 */
[----:B------:R-:W-:Y:S04]  /*0b40*/  BSSY.RECONVERGENT B0, `(.L_x_31) ;  /* 0x0000007000007945 */ /* 0x000fe80003800200 */
[----:B------:R-:W-:Y:S05]  /*0b50*/  @P1 BRA `(.L_x_32) ;  /* 0x0000000000141947 */ /* 0x000fea0003800000 */
[----:B-1----:R-:W1:Y:S02]  /*0b60*/  LDS R4, [R15+0x400c] ;  /* 0x00400c000f047984 */ /* 0x002e640000000800 */
[----:B-1----:R-:W-:-:S13]  /*0b70*/  ISETP.GE.AND P1, PT, R4, 0x801, PT ;  /* 0x000008010400780c */ /* 0x002fda0003f26270 */
[----:B------:R-:W-:-:S05]  /*0b80*/  @P1 VIADD R4, R4, 0xfffff800 ;  /* 0xfffff80004041836 */ /* 0x000fca0000000000 */
[----:B------:R4:W-:Y:S04]  /*0b90*/  @P1 STS [R15+0x400c], R4 ;  /* 0x00400c040f001388 */ /* 0x0009e80000000800 */
[----:B------:R4:W-:Y:S02]  /*0ba0*/  @!P1 STS [R15+0x400c], RZ ;  /* 0x00400cff0f009388 */ /* 0x0009e40000000800 */
.L_x_32:
[----:B------:R-:W-:Y:S05]  /*0bb0*/  BSYNC.RECONVERGENT B0 ;  /* 0x0000000000007941 */ /* 0x000fea0003800200 */
.L_x_31:
[----:B------:R-:W-:Y:S06]  /*0bc0*/  BAR.SYNC.DEFER_BLOCKING 0x0 ;  /* 0x0000000000007b1d */ /* 0x000fec0000010000 */
.L_x_25:
[----:B------:R-:W-:Y:S02]  /*0bd0*/  VIMNMX R3, PT, PT, R14, R3, PT ;  /* 0x000000030e037248 */ /* 0x000fe40003fe0100 */
[----:B------:R-:W-:Y:S02]  /*0be0*/  VIMNMX R2, PT, PT, R2, R13, PT ;  /* 0x0000000d02027248 */ /* 0x000fe40003fe0100 */
[----:B------:R-:W-:Y:S02]  /*0bf0*/  ISETP.GE.AND P2, PT, R3, 0x800, PT ;  /* 0x000008000300780c */ /* 0x000fe40003f46270 */
[----:B------:R-:W-:-:S11]  /*0c00*/  ISETP.GE.AND P1, PT, R2, 0x800, PT ;  /* 0x000008000200780c */ /* 0x000fd60003f26270 */
[----:B------:R-:W-:Y:S02]  /*0c10*/  @P2 VIADD R16, R16, 0x2008 ;  /* 0x0000200810102836 */ /* 0x000fe40000000000 */
[----:B------:R-:W-:-:S03]  /*0c20*/  @P1 LEA R13, R13, UR4, 0x2 ;  /* 0x000000040d0d1c11 */ /* 0x000fc6000f8e10ff */
[----:B------:R-:W-:Y:S02]  /*0c30*/  @P2 LEA R3, R17, R16, 0x18 ;  /* 0x0000001011032211 */ /* 0x000fe400078ec0ff */
[----:B------:R0:W-:Y:S03]  /*0c40*/  @P1 STS [R13+-0x2000], R12 ;  /* 0xffe0000c0d001388 */ /* 0x0001e60000000800 */
[----:B------:R-:W-:-:S05]  /*0c50*/  @P2 IMAD R3, R14, 0x4, R3 ;  /* 0x000000040e032824 */ /* 0x000fca00078e0203 */
[----:B------:R0:W-:Y:S01]  /*0c60*/  @P2 STS [R3+-0x2000], R12 ;  /* 0xffe0000c03002388 */ /* 0x0001e20000000800 */
[----:B------:R-:W-:Y:S06]  /*0c70*/  BAR.SYNC.DEFER_BLOCKING 0x0 ;  /* 0x0000000000007b1d */ /* 0x000fec0000010000 */
[----:B------:R-:W-:Y:S05]  /*0c80*/  @!P0 BRA `(.L_x_33) ;  /* 0xfffffff400348947 */ /* 0x000fea000383ffff */
.L_x_13:
[----:B------:R-:W1:Y:S01]  /*0c90*/  S2R R2, SR_CgaCtaId ;  /* 0x0000000000027919 */ /* 0x000e620000008800 */
[----:B0-----:R-:W-:-:S04]  /*0ca0*/  MOV R3, 0x400 ;  /* 0x0000040000037802 */ /* 0x001fc80000000f00 */
[----:B-1--4-:R-:W-:-:S05]  /*0cb0*/  LEA R4, R2, R3, 0x18 ;  /* 0x0000000302047211 */ /* 0x012fca00078ec0ff */
[----:B------:R-:W0:Y:S02]  /*0cc0*/  LDS R8, [R4+0x4008] ;  /* 0x0040080004087984 */ /* 0x000e240000000800 */
[----:B0-----:R-:W-:-:S13]  /*0cd0*/  ISETP.GE.AND P0, PT, R8, 0x1, PT ;  /* 0x000000010800780c */ /* 0x001fda0003f06270 */
[----:B------:R-:W-:Y:S05]  /*0ce0*/  @!P0 BRA `(.L_x_34) ;  /* 0x0000000000908947 */ /* 0x000fea0003800000 */
[----:B------:R-:W-:Y:S01]  /*0cf0*/  ISETP.NE.AND P0, PT, R9, RZ, PT ;  /* 0x000000ff0900720c */ /* 0x000fe20003f05270 */
[----:B------:R-:W-:-:S12]  /*0d00*/  BSSY.RECONVERGENT B0, `(.L_x_35) ;  /* 0x0000010000007945 */ /* 0x000fd80003800200 */
[----:B------:R-:W-:Y:S05]  /*0d10*/  @P0 BRA `(.L_x_36) ;  /* 0x0000000000380947 */ /* 0x000fea0003800000 */
[----:B------:R-:W0:Y:S01]  /*0d20*/  S2R R5, SR_LANEID ;  /* 0x0000000000057919 */ /* 0x000e220000000000 */
[----:B------:R-:W-:Y:S01]  /*0d30*/  VOTEU.ANY UR4, UPT, PT ;  /* 0x0000000000047886 */ /* 0x000fe200038e0100 */
[----:B--23--:R-:W1:Y:S01]  /*0d40*/  LDC.64 R6, c[0x0][0x398] ;  /* 0x0000e600ff067b82 */ /* 0x00ce620000000a00 */
[----:B------:R-:W0:Y:S01]  /*0d50*/  FLO.U32 R10, UR4 ;  /* 0x00000004000a7d00 */ /* 0x000e2200080e0000 */
[----:B------:R-:W-:-:S06]  /*0d60*/  UPOPC UR5, UR4 ;  /* 0x00000004000572bf */ /* 0x000fcc0008000000 */
[----:B------:R-:W-:Y:S01]  /*0d70*/  IMAD R11, R8, UR5, RZ ;  /* 0x00000005080b7c24 */ /* 0x000fe2000f8e02ff */
[----:B0-----:R-:W-:-:S13]  /*0d80*/  ISETP.EQ.U32.AND P0, PT, R10, R5, PT ;  /* 0x000000050a00720c */ /* 0x001fda0003f02070 */
[----:B-1----:R-:W2:Y:S01]  /*0d90*/  @P0 ATOMG.E.ADD.STRONG.GPU PT, R7, desc[UR8][R6.64], R11 ;  /* 0x8000000b060709a8 */ /* 0x002ea200081ef108 */
[----:B------:R-:W0:Y:S02]  /*0da0*/  S2R R12, SR_LTMASK ;  /* 0x00000000000c7919 */ /* 0x000e240000003900 */
[----:B0-----:R-:W-:-:S06]  /*0db0*/  LOP3.LUT R12, R12, UR4, RZ, 0xc0, !PT ;  /* 0x000000040c0c7c12 */ /* 0x001fcc000f8ec0ff */
[----:B------:R-:W0:Y:S01]  /*0dc0*/  POPC R12, R12 ;  /* 0x0000000c000c7309 */ /* 0x000e220000000000 */
[----:B--2---:R-:W0:Y:S02]  /*0dd0*/  SHFL.IDX PT, R5, R7, R10, 0x1f ;  /* 0x00001f0a07057589 */ /* 0x004e2400000e0000 */
[----:B0-----:R-:W-:-:S05]  /*0de0*/  IMAD R5, R8, R12, R5 ;  /* 0x0000000c08057224 */ /* 0x001fca00078e0205 */
[----:B------:R0:W-:Y:S02]  /*0df0*/  STS [R4+0x4], R5 ;  /* 0x0000040504007388 */ /* 0x0001e40000000800 */
.L_x_36:
[----:B------:R-:W-:Y:S05]  /*0e00*/  BSYNC.RECONVERGENT B0 ;  /* 0x0000000000007941 */ /* 0x000fea0003800200 */
.L_x_35:
[----:B------:R-:W-:Y:S01]  /*0e10*/  BAR.SYNC.DEFER_BLOCKING 0x0 ;  /* 0x0000000000007b1d */ /* 0x000fe20000010000 */
[----:B------:R-:W-:-:S05]  /*0e20*/  ISETP.GE.AND P0, PT, R9, R8, PT ;  /* 0x000000080900720c */ /* 0x000fca0003f06270 */
[----:B------:R-:W-:Y:S08]  /*0e30*/  BSSY.RECONVERGENT B0, `(.L_x_34) ;  /* 0x000000f000007945 */ /* 0x000ff00003800200 */
[----:B------:R-:W-:Y:S05]  /*0e40*/  @P0 BRA `(.L_x_37) ;  /* 0x0000000000340947 */ /* 0x000fea0003800000 */
[----:B0-----:R0:W1:Y:S01]  /*0e50*/  LDS R5, [R4+0x4] ;  /* 0x0000040004057984 */ /* 0x0010620000000800 */
[----:B--23--:R-:W2:Y:S01]  /*0e60*/  LDC.64 R6, c[0x0][0x390] ;  /* 0x0000e400ff067b82 */ /* 0x00cea20000000a00 */
[----:B------:R-:W-:Y:S02]  /*0e70*/  VIADD R11, R3, 0x8 ;  /* 0x00000008030b7836 */ /* 0x000fe40000000000 */
[----:B------:R-:W-:-:S03]  /*0e80*/  IMAD.MOV.U32 R13, RZ, RZ, R9 ;  /* 0x000000ffff0d7224 */ /* 0x000fc600078e0009 */
[----:B------:R-:W-:-:S07]  /*0e90*/  LEA R14, R2, R11, 0x18 ;  /* 0x0000000b020e7211 */ /* 0x000fce00078ec0ff */
.L_x_38:
[----:B------:R-:W-:Y:S02]  /*0ea0*/  IMAD R12, R13, 0x4, R14 ;  /* 0x000000040d0c7824 */ /* 0x000fe400078e020e */
[--C-:B-1--4-:R-:W-:Y:S02]  /*0eb0*/  IMAD.IADD R11, R5, 0x1, R13.reuse ;  /* 0x00000001050b7824 */ /* 0x112fe400078e020d */
[----:B------:R-:W-:Y:S01]  /*0ec0*/  IMAD.IADD R13, R0, 0x1, R13 ;  /* 0x00000001000d7824 */ /* 0x000fe200078e020d */
[----:B------:R-:W1:Y:S01]  /*0ed0*/  LDS R15, [R12] ;  /* 0x000000000c0f7984 */ /* 0x000e620000000800 */
[----:B--2---:R-:W-:-:S03]  /*0ee0*/  IMAD.WIDE R10, R11, 0x4, R6 ;  /* 0x000000040b0a7825 */ /* 0x004fc600078e0206 */
[----:B------:R-:W-:Y:S02]  /*0ef0*/  ISETP.GE.AND P0, PT, R13, R8, PT ;  /* 0x000000080d00720c */ /* 0x000fe40003f06270 */
[----:B-1----:R4:W-:Y:S11]  /*0f00*/  STG.E desc[UR8][R10.64], R15 ;  /* 0x0000000f0a007986 */ /* 0x0029f6000c101908 */
[----:B------:R-:W-:Y:S05]  /*0f10*/  @!P0 BRA `(.L_x_38) ;  /* 0xfffffffc00e08947 */ /* 0x000fea000383ffff */
.L_x_37:
[----:B------:R-:W-:Y:S05]  /*0f20*/  BSYNC.RECONVERGENT B0 ;  /* 0x0000000000007941 */ /* 0x000fea0003800200 */
.L_x_34:
[----:B------:R-:W1:Y:S02]  /*0f30*/  LDS R8, [R4+0x400c] ;  /* 0x00400c0004087984 */ /* 0x000e640000000800 */
[----:B-1----:R-:W-:-:S13]  /*0f40*/  ISETP.GE.AND P0, PT, R8, 0x1, PT ;  /* 0x000000010800780c */ /* 0x002fda0003f06270 */
[----:B------:R-:W-:Y:S05]  /*0f50*/  @!P0 EXIT ;  /* 0x000000000000894d */ /* 0x000fea0003800000 */
[C---:B------:R-:W-:Y:S01]  /*0f60*/  ISETP.NE.AND P1, PT, R9.reuse, RZ, PT ;  /* 0x000000ff0900720c */ /* 0x040fe20003f25270 */
[----:B------:R-:W-:Y:S01]  /*0f70*/  BSSY.RECONVERGENT B0, `(.L_x_39) ;  /* 0x0000011000007945 */ /* 0x000fe20003800200 */
[----:B------:R-:W-:-:S11]  /*0f80*/  ISETP.GE.AND P0, PT, R9, R8, PT ;  /* 0x000000080900720c */ /* 0x000fd60003f06270 */
[----:B------:R-:W-:Y:S05]  /*0f90*/  @P1 BRA `(.L_x_40) ;  /* 0x0000000000381947 */ /* 0x000fea0003800000 */
[----:B0-----:R-:W0:Y:S01]  /*0fa0*/  S2R R5, SR_LANEID ;  /* 0x0000000000057919 */ /* 0x001e220000000000 */
[----:B------:R-:W-:Y:S01]  /*0fb0*/  VOTEU.ANY UR4, UPT, PT ;  /* 0x0000000000047886 */ /* 0x000fe200038e0100 */
[----:B--23--:R-:W1:Y:S01]  /*0fc0*/  LDC.64 R6, c[0x0][0x3a8] ;  /* 0x0000ea00ff067b82 */ /* 0x00ce620000000a00 */
[----:B----4-:R-:W0:Y:S01]  /*0fd0*/  FLO.U32 R10, UR4 ;  /* 0x00000004000a7d00 */ /* 0x010e2200080e0000 */
        /* <DEDUP_REMOVED lines=10> */
.L_x_40:
[----:B------:R-:W-:Y:S05]  /*1080*/  BSYNC.RECONVERGENT B0 ;  /* 0x0000000000007941 */ /* 0x000fea0003800200 */
.L_x_39:
[----:B------:R-:W-:Y:S06]  /*1090*/  BAR.SYNC.DEFER_BLOCKING 0x0 ;  /* 0x0000000000007b1d */ /* 0x000fec0000010000 */
[----:B------:R-:W-:Y:S05]  /*10a0*/  @P0 EXIT ;  /* 0x000000000000094d */ /* 0x000fea0003800000 */
[----:B01----:R-:W0:Y:S01]  /*10b0*/  LDS R4, [R4+0x4] ;  /* 0x0000040004047984 */ /* 0x003e220000000800 */
[----:B--23--:R-:W1:Y:S01]  /*10c0*/  LDC.64 R6, c[0x0][0x3a0] ;  /* 0x0000e800ff067b82 */ /* 0x00ce620000000a00 */
[----:B------:R-:W-:-:S05]  /*10d0*/  VIADD R3, R3, 0x2008 ;  /* 0x0000200803037836 */ /* 0x000fca0000000000 */
[----:B----4-:R-:W-:-:S07]  /*10e0*/  LEA R10, R2, R3, 0x18 ;  /* 0x00000003020a7211 */ /* 0x010fce00078ec0ff */
.L_x_41:
[----:B--2---:R-:W-:Y:S02]  /*10f0*/  IMAD R5, R9, 0x4, R10 ;  /* 0x0000000409057824 */ /* 0x004fe400078e020a */
[--C-:B0-----:R-:W-:Y:S02]  /*1100*/  IMAD.IADD R3, R4, 0x1, R9.reuse ;  /* 0x0000000104037824 */ /* 0x101fe400078e0209 */
[----:B------:R-:W-:Y:S02]  /*1110*/  IMAD.IADD R9, R0, 0x1, R9 ;  /* 0x0000000100097824 */ /* 0x000fe400078e0209 */
[----:B------:R-:W0:Y:S01]  /*1120*/  LDS R5, [R5] ;  /* 0x0000000005057984 */ /* 0x000e220000000800 */
[----:B-1----:R-:W-:Y:S02]  /*1130*/  IMAD.WIDE R2, R3, 0x4, R6 ;  /* 0x0000000403027825 */ /* 0x002fe400078e0206 */
[----:B------:R-:W-:-:S03]  /*1140*/  ISETP.GE.AND P0, PT, R9, R8, PT ;  /* 0x000000080900720c */ /* 0x000fc60003f06270 */
[----:B0-----:R2:W-:Y:S10]  /*1150*/  STG.E desc[UR8][R2.64], R5 ;  /* 0x0000000502007986 */ /* 0x0015f4000c101908 */
[----:B------:R-:W-:Y:S05]  /*1160*/  @!P0 BRA `(.L_x_41) ;  /* 0xfffffffc00e08947 */ /* 0x000fea000383ffff */
[----:B------:R-:W-:Y:S05]  /*1170*/  EXIT ;  /* 0x000000000000794d */ /* 0x000fea0003800000 */
.L_x_42:
        /* <DEDUP_REMOVED lines=16> */
.L_x_44:


//--------------------- .nv.shared._Z13min_distancesPiS_iiiP9MinResult --------------------------
	.section	.nv.shared._Z13min_distancesPiS_iiiP9MinResult,"aw",@nobits
	.sectionflags	@""
	.align	4
.nv.shared._Z13min_distancesPiS_iiiP9MinResult:
	.zero		7552


//--------------------- .nv.shared.reserved.0     --------------------------
	.section	.nv.shared.reserved.0,"aw",@nobits
	.weak		__nv_reservedSMEM_offset_0_alias
	.size		__nv_reservedSMEM_offset_0_alias, 0, 64
	.other		__nv_reservedSMEM_offset_0_alias,@"STO_CUDA_RESERVED_SHARED STV_DEFAULT"
__nv_reservedSMEM_offset_0_alias:
	.zero		0
	.zero		64


//--------------------- .nv.shared._Z12index_shapesPiiS_S_S_S_ --------------------------
	.section	.nv.shared._Z12index_shapesPiiS_S_S_S_,"aw",@nobits
	.sectionflags	@""
	.align	4
.nv.shared._Z12index_shapesPiiS_S_S_S_:
	.zero		17424


//--------------------- .nv.constant0._Z13min_distancesPiS_iiiP9MinResult --------------------------
	.section	.nv.constant0._Z13min_distancesPiS_iiiP9MinResult,"a",@progbits
	.sectionflags	@""
	.align	4
.nv.constant0._Z13min_distancesPiS_iiiP9MinResult:
	.zero		936


//--------------------- .nv.constant0._Z12index_shapesPiiS_S_S_S_ --------------------------
	.section	.nv.constant0._Z12index_shapesPiiS_S_S_S_,"a",@progbits
	.sectionflags	@""
	.align	4
.nv.constant0._Z12index_shapesPiiS_S_S_S_:
	.zero		944


//--------------------- SYMBOLS --------------------------

	.type		.nv.reservedSmem.offset0,@object
	.size		.nv.reservedSmem.offset0,0x4
	.type		.nv.reservedSmem.cap,@object
	.size		.nv.reservedSmem.cap,0x4
